//
// Generated by NVIDIA NVVM Compiler
//
// Compiler Build ID: CL-36424714
// Cuda compilation tools, release 13.0, V13.0.88
// Based on NVVM 20.0.0
//

.version 9.0
.target sm_100
.address_size 64

	// .globl	_Z7softmaxPfi

.visible .entry _Z7softmaxPfi(
	.param .u64 .ptr .align 1 _Z7softmaxPfi_param_0,
	.param .u32 _Z7softmaxPfi_param_1
)
{
	.reg .pred 	%p<48>;
	.reg .b32 	%r<73>;
	.reg .b32 	%f<308>;
	.reg .b64 	%rd<28>;

	ld.param.u64 	%rd11, [_Z7softmaxPfi_param_0];
	ld.param.u32 	%r27, [_Z7softmaxPfi_param_1];
	cvta.to.global.u64 	%rd1, %rd11;
	setp.lt.s32 	%p1, %r27, 1;
	mov.f32 	%f298, 0f00000000;
	@%p1 bra 	$L__BB0_13;
	and.b32  	%r1, %r27, 15;
	setp.lt.u32 	%p2, %r27, 16;
	mov.f32 	%f298, 0f00000000;
	mov.b32 	%r64, 0;
	@%p2 bra 	$L__BB0_4;
	and.b32  	%r64, %r27, 2147483632;
	neg.s32 	%r68, %r64;
	add.s64 	%rd26, %rd1, 32;
	mov.f32 	%f298, 0f00000000;
$L__BB0_3:
	.pragma "nounroll";
	ld.global.f32 	%f30, [%rd26+-32];
	setp.gt.f32 	%p3, %f30, %f298;
	selp.f32 	%f31, %f30, %f298, %p3;
	ld.global.f32 	%f32, [%rd26+-28];
	setp.gt.f32 	%p4, %f32, %f31;
	selp.f32 	%f33, %f32, %f31, %p4;
	ld.global.f32 	%f34, [%rd26+-24];
	setp.gt.f32 	%p5, %f34, %f33;
	selp.f32 	%f35, %f34, %f33, %p5;
	ld.global.f32 	%f36, [%rd26+-20];
	setp.gt.f32 	%p6, %f36, %f35;
	selp.f32 	%f37, %f36, %f35, %p6;
	ld.global.f32 	%f38, [%rd26+-16];
	setp.gt.f32 	%p7, %f38, %f37;
	selp.f32 	%f39, %f38, %f37, %p7;
	ld.global.f32 	%f40, [%rd26+-12];
	setp.gt.f32 	%p8, %f40, %f39;
	selp.f32 	%f41, %f40, %f39, %p8;
	ld.global.f32 	%f42, [%rd26+-8];
	setp.gt.f32 	%p9, %f42, %f41;
	selp.f32 	%f43, %f42, %f41, %p9;
	ld.global.f32 	%f44, [%rd26+-4];
	setp.gt.f32 	%p10, %f44, %f43;
	selp.f32 	%f45, %f44, %f43, %p10;
	ld.global.f32 	%f46, [%rd26];
	setp.gt.f32 	%p11, %f46, %f45;
	selp.f32 	%f47, %f46, %f45, %p11;
	ld.global.f32 	%f48, [%rd26+4];
	setp.gt.f32 	%p12, %f48, %f47;
	selp.f32 	%f49, %f48, %f47, %p12;
	ld.global.f32 	%f50, [%rd26+8];
	setp.gt.f32 	%p13, %f50, %f49;
	selp.f32 	%f51, %f50, %f49, %p13;
	ld.global.f32 	%f52, [%rd26+12];
	setp.gt.f32 	%p14, %f52, %f51;
	selp.f32 	%f53, %f52, %f51, %p14;
	ld.global.f32 	%f54, [%rd26+16];
	setp.gt.f32 	%p15, %f54, %f53;
	selp.f32 	%f55, %f54, %f53, %p15;
	ld.global.f32 	%f56, [%rd26+20];
	setp.gt.f32 	%p16, %f56, %f55;
	selp.f32 	%f57, %f56, %f55, %p16;
	ld.global.f32 	%f58, [%rd26+24];
	setp.gt.f32 	%p17, %f58, %f57;
	selp.f32 	%f59, %f58, %f57, %p17;
	ld.global.f32 	%f60, [%rd26+28];
	setp.gt.f32 	%p18, %f60, %f59;
	selp.f32 	%f298, %f60, %f59, %p18;
	add.s32 	%r68, %r68, 16;
	add.s64 	%rd26, %rd26, 64;
	setp.eq.s32 	%p19, %r68, 0;
	@%p19 bra 	$L__BB0_4;
	bra.uni 	$L__BB0_3;
$L__BB0_4:
	setp.eq.s32 	%p20, %r1, 0;
	@%p20 bra 	$L__BB0_13;
	and.b32  	%r5, %r27, 7;
	setp.lt.u32 	%p21, %r1, 8;
	@%p21 bra 	$L__BB0_7;
	mul.wide.u32 	%rd12, %r64, 4;
	add.s64 	%rd13, %rd1, %rd12;
	ld.global.f32 	%f62, [%rd13];
	setp.gt.f32 	%p22, %f62, %f298;
	selp.f32 	%f63, %f62, %f298, %p22;
	ld.global.f32 	%f64, [%rd13+4];
	setp.gt.f32 	%p23, %f64, %f63;
	selp.f32 	%f65, %f64, %f63, %p23;
	ld.global.f32 	%f66, [%rd13+8];
	setp.gt.f32 	%p24, %f66, %f65;
	selp.f32 	%f67, %f66, %f65, %p24;
	ld.global.f32 	%f68, [%rd13+12];
	setp.gt.f32 	%p25, %f68, %f67;
	selp.f32 	%f69, %f68, %f67, %p25;
	ld.global.f32 	%f70, [%rd13+16];
	setp.gt.f32 	%p26, %f70, %f69;
	selp.f32 	%f71, %f70, %f69, %p26;
	ld.global.f32 	%f72, [%rd13+20];
	setp.gt.f32 	%p27, %f72, %f71;
	selp.f32 	%f73, %f72, %f71, %p27;
	ld.global.f32 	%f74, [%rd13+24];
	setp.gt.f32 	%p28, %f74, %f73;
	selp.f32 	%f75, %f74, %f73, %p28;
	ld.global.f32 	%f76, [%rd13+28];
	setp.gt.f32 	%p29, %f76, %f75;
	selp.f32 	%f298, %f76, %f75, %p29;
	add.s32 	%r64, %r64, 8;
$L__BB0_7:
	setp.eq.s32 	%p30, %r5, 0;
	@%p30 bra 	$L__BB0_13;
	and.b32  	%r8, %r27, 3;
	setp.lt.u32 	%p31, %r5, 4;
	@%p31 bra 	$L__BB0_10;
	mul.wide.u32 	%rd14, %r64, 4;
	add.s64 	%rd15, %rd1, %rd14;
	ld.global.f32 	%f78, [%rd15];
	setp.gt.f32 	%p32, %f78, %f298;
	selp.f32 	%f79, %f78, %f298, %p32;
	ld.global.f32 	%f80, [%rd15+4];
	setp.gt.f32 	%p33, %f80, %f79;
	selp.f32 	%f81, %f80, %f79, %p33;
	ld.global.f32 	%f82, [%rd15+8];
	setp.gt.f32 	%p34, %f82, %f81;
	selp.f32 	%f83, %f82, %f81, %p34;
	ld.global.f32 	%f84, [%rd15+12];
	setp.gt.f32 	%p35, %f84, %f83;
	selp.f32 	%f298, %f84, %f83, %p35;
	add.s32 	%r64, %r64, 4;
$L__BB0_10:
	setp.eq.s32 	%p36, %r8, 0;
	@%p36 bra 	$L__BB0_13;
	mul.wide.u32 	%rd16, %r64, 4;
	add.s64 	%rd25, %rd1, %rd16;
	neg.s32 	%r67, %r8;
$L__BB0_12:
	.pragma "nounroll";
	ld.global.f32 	%f85, [%rd25];
	setp.gt.f32 	%p37, %f85, %f298;
	selp.f32 	%f298, %f85, %f298, %p37;
	add.s64 	%rd25, %rd25, 4;
	add.s32 	%r67, %r67, 1;
	setp.ne.s32 	%p38, %r67, 0;
	@%p38 bra 	$L__BB0_12;
$L__BB0_13:
	setp.lt.s32 	%p39, %r27, 1;
	mov.f32 	%f307, 0f00000000;
	@%p39 bra 	$L__BB0_25;
	and.b32  	%r14, %r27, 7;
	setp.lt.u32 	%p40, %r27, 8;
	mov.f32 	%f307, 0f00000000;
	mov.b32 	%r70, 0;
	@%p40 bra 	$L__BB0_17;
	and.b32  	%r70, %r27, 2147483640;
	neg.s32 	%r69, %r70;
	add.s64 	%rd27, %rd1, 16;
	mov.f32 	%f307, 0f00000000;
$L__BB0_16:
	.pragma "nounroll";
	ld.global.f32 	%f90, [%rd27+-16];
	sub.f32 	%f91, %f90, %f298;
	fma.rn.f32 	%f92, %f91, 0f3BBB989D, 0f3F000000;
	cvt.sat.f32.f32 	%f93, %f92;
	mov.f32 	%f94, 0f4B400001;
	mov.f32 	%f95, 0f437C0000;
	fma.rm.f32 	%f96, %f93, %f95, %f94;
	add.f32 	%f97, %f96, 0fCB40007F;
	neg.f32 	%f98, %f97;
	fma.rn.f32 	%f99, %f91, 0f3FB8AA3B, %f98;
	fma.rn.f32 	%f100, %f91, 0f32A57060, %f99;
	mov.b32 	%r30, %f96;
	shl.b32 	%r31, %r30, 23;
	mov.b32 	%f101, %r31;
	ex2.approx.ftz.f32 	%f102, %f100;
	fma.rn.f32 	%f103, %f102, %f101, %f307;
	ld.global.f32 	%f104, [%rd27+-12];
	sub.f32 	%f105, %f104, %f298;
	fma.rn.f32 	%f106, %f105, 0f3BBB989D, 0f3F000000;
	cvt.sat.f32.f32 	%f107, %f106;
	fma.rm.f32 	%f108, %f107, %f95, %f94;
	add.f32 	%f109, %f108, 0fCB40007F;
	neg.f32 	%f110, %f109;
	fma.rn.f32 	%f111, %f105, 0f3FB8AA3B, %f110;
	fma.rn.f32 	%f112, %f105, 0f32A57060, %f111;
	mov.b32 	%r32, %f108;
	shl.b32 	%r33, %r32, 23;
	mov.b32 	%f113, %r33;
	ex2.approx.ftz.f32 	%f114, %f112;
	fma.rn.f32 	%f115, %f114, %f113, %f103;
	ld.global.f32 	%f116, [%rd27+-8];
	sub.f32 	%f117, %f116, %f298;
	fma.rn.f32 	%f118, %f117, 0f3BBB989D, 0f3F000000;
	cvt.sat.f32.f32 	%f119, %f118;
	fma.rm.f32 	%f120, %f119, %f95, %f94;
	add.f32 	%f121, %f120, 0fCB40007F;
	neg.f32 	%f122, %f121;
	fma.rn.f32 	%f123, %f117, 0f3FB8AA3B, %f122;
	fma.rn.f32 	%f124, %f117, 0f32A57060, %f123;
	mov.b32 	%r34, %f120;
	shl.b32 	%r35, %r34, 23;
	mov.b32 	%f125, %r35;
	ex2.approx.ftz.f32 	%f126, %f124;
	fma.rn.f32 	%f127, %f126, %f125, %f115;
	ld.global.f32 	%f128, [%rd27+-4];
	sub.f32 	%f129, %f128, %f298;
	fma.rn.f32 	%f130, %f129, 0f3BBB989D, 0f3F000000;
	cvt.sat.f32.f32 	%f131, %f130;
	fma.rm.f32 	%f132, %f131, %f95, %f94;
	add.f32 	%f133, %f132, 0fCB40007F;
	neg.f32 	%f134, %f133;
	fma.rn.f32 	%f135, %f129, 0f3FB8AA3B, %f134;
	fma.rn.f32 	%f136, %f129, 0f32A57060, %f135;
	mov.b32 	%r36, %f132;
	shl.b32 	%r37, %r36, 23;
	mov.b32 	%f137, %r37;
	ex2.approx.ftz.f32 	%f138, %f136;
	fma.rn.f32 	%f139, %f138, %f137, %f127;
	ld.global.f32 	%f140, [%rd27];
	sub.f32 	%f141, %f140, %f298;
	fma.rn.f32 	%f142, %f141, 0f3BBB989D, 0f3F000000;
	cvt.sat.f32.f32 	%f143, %f142;
	fma.rm.f32 	%f144, %f143, %f95, %f94;
	add.f32 	%f145, %f144, 0fCB40007F;
	neg.f32 	%f146, %f145;
	fma.rn.f32 	%f147, %f141, 0f3FB8AA3B, %f146;
	fma.rn.f32 	%f148, %f141, 0f32A57060, %f147;
	mov.b32 	%r38, %f144;
	shl.b32 	%r39, %r38, 23;
	mov.b32 	%f149, %r39;
	ex2.approx.ftz.f32 	%f150, %f148;
	fma.rn.f32 	%f151, %f150, %f149, %f139;
	ld.global.f32 	%f152, [%rd27+4];
	sub.f32 	%f153, %f152, %f298;
	fma.rn.f32 	%f154, %f153, 0f3BBB989D, 0f3F000000;
	cvt.sat.f32.f32 	%f155, %f154;
	fma.rm.f32 	%f156, %f155, %f95, %f94;
	add.f32 	%f157, %f156, 0fCB40007F;
	neg.f32 	%f158, %f157;
	fma.rn.f32 	%f159, %f153, 0f3FB8AA3B, %f158;
	fma.rn.f32 	%f160, %f153, 0f32A57060, %f159;
	mov.b32 	%r40, %f156;
	shl.b32 	%r41, %r40, 23;
	mov.b32 	%f161, %r41;
	ex2.approx.ftz.f32 	%f162, %f160;
	fma.rn.f32 	%f163, %f162, %f161, %f151;
	ld.global.f32 	%f164, [%rd27+8];
	sub.f32 	%f165, %f164, %f298;
	fma.rn.f32 	%f166, %f165, 0f3BBB989D, 0f3F000000;
	cvt.sat.f32.f32 	%f167, %f166;
	fma.rm.f32 	%f168, %f167, %f95, %f94;
	add.f32 	%f169, %f168, 0fCB40007F;
	neg.f32 	%f170, %f169;
	fma.rn.f32 	%f171, %f165, 0f3FB8AA3B, %f170;
	fma.rn.f32 	%f172, %f165, 0f32A57060, %f171;
	mov.b32 	%r42, %f168;
	shl.b32 	%r43, %r42, 23;
	mov.b32 	%f173, %r43;
	ex2.approx.ftz.f32 	%f174, %f172;
	fma.rn.f32 	%f175, %f174, %f173, %f163;
	ld.global.f32 	%f176, [%rd27+12];
	sub.f32 	%f177, %f176, %f298;
	fma.rn.f32 	%f178, %f177, 0f3BBB989D, 0f3F000000;
	cvt.sat.f32.f32 	%f179, %f178;
	fma.rm.f32 	%f180, %f179, %f95, %f94;
	add.f32 	%f181, %f180, 0fCB40007F;
	neg.f32 	%f182, %f181;
	fma.rn.f32 	%f183, %f177, 0f3FB8AA3B, %f182;
	fma.rn.f32 	%f184, %f177, 0f32A57060, %f183;
	mov.b32 	%r44, %f180;
	shl.b32 	%r45, %r44, 23;
	mov.b32 	%f185, %r45;
	ex2.approx.ftz.f32 	%f186, %f184;
	fma.rn.f32 	%f307, %f186, %f185, %f175;
	add.s32 	%r69, %r69, 8;
	add.s64 	%rd27, %rd27, 32;
	setp.ne.s32 	%p41, %r69, 0;
	@%p41 bra 	$L__BB0_16;
$L__BB0_17:
	setp.eq.s32 	%p42, %r14, 0;
	@%p42 bra 	$L__BB0_25;
	and.b32  	%r22, %r27, 3;
	setp.lt.u32 	%p43, %r14, 4;
	@%p43 bra 	$L__BB0_20;
	mul.wide.u32 	%rd17, %r70, 4;
	add.s64 	%rd18, %rd1, %rd17;
	ld.global.f32 	%f188, [%rd18];
	sub.f32 	%f189, %f188, %f298;
	fma.rn.f32 	%f190, %f189, 0f3BBB989D, 0f3F000000;
	cvt.sat.f32.f32 	%f191, %f190;
	mov.f32 	%f192, 0f4B400001;
	mov.f32 	%f193, 0f437C0000;
	fma.rm.f32 	%f194, %f191, %f193, %f192;
	add.f32 	%f195, %f194, 0fCB40007F;
	neg.f32 	%f196, %f195;
	fma.rn.f32 	%f197, %f189, 0f3FB8AA3B, %f196;
	fma.rn.f32 	%f198, %f189, 0f32A57060, %f197;
	mov.b32 	%r46, %f194;
	shl.b32 	%r47, %r46, 23;
	mov.b32 	%f199, %r47;
	ex2.approx.ftz.f32 	%f200, %f198;
	fma.rn.f32 	%f201, %f200, %f199, %f307;
	ld.global.f32 	%f202, [%rd18+4];
	sub.f32 	%f203, %f202, %f298;
	fma.rn.f32 	%f204, %f203, 0f3BBB989D, 0f3F000000;
	cvt.sat.f32.f32 	%f205, %f204;
	fma.rm.f32 	%f206, %f205, %f193, %f192;
	add.f32 	%f207, %f206, 0fCB40007F;
	neg.f32 	%f208, %f207;
	fma.rn.f32 	%f209, %f203, 0f3FB8AA3B, %f208;
	fma.rn.f32 	%f210, %f203, 0f32A57060, %f209;
	mov.b32 	%r48, %f206;
	shl.b32 	%r49, %r48, 23;
	mov.b32 	%f211, %r49;
	ex2.approx.ftz.f32 	%f212, %f210;
	fma.rn.f32 	%f213, %f212, %f211, %f201;
	ld.global.f32 	%f214, [%rd18+8];
	sub.f32 	%f215, %f214, %f298;
	fma.rn.f32 	%f216, %f215, 0f3BBB989D, 0f3F000000;
	cvt.sat.f32.f32 	%f217, %f216;
	fma.rm.f32 	%f218, %f217, %f193, %f192;
	add.f32 	%f219, %f218, 0fCB40007F;
	neg.f32 	%f220, %f219;
	fma.rn.f32 	%f221, %f215, 0f3FB8AA3B, %f220;
	fma.rn.f32 	%f222, %f215, 0f32A57060, %f221;
	mov.b32 	%r50, %f218;
	shl.b32 	%r51, %r50, 23;
	mov.b32 	%f223, %r51;
	ex2.approx.ftz.f32 	%f224, %f222;
	fma.rn.f32 	%f225, %f224, %f223, %f213;
	ld.global.f32 	%f226, [%rd18+12];
	sub.f32 	%f227, %f226, %f298;
	fma.rn.f32 	%f228, %f227, 0f3BBB989D, 0f3F000000;
	cvt.sat.f32.f32 	%f229, %f228;
	fma.rm.f32 	%f230, %f229, %f193, %f192;
	add.f32 	%f231, %f230, 0fCB40007F;
	neg.f32 	%f232, %f231;
	fma.rn.f32 	%f233, %f227, 0f3FB8AA3B, %f232;
	fma.rn.f32 	%f234, %f227, 0f32A57060, %f233;
	mov.b32 	%r52, %f230;
	shl.b32 	%r53, %r52, 23;
	mov.b32 	%f235, %r53;
	ex2.approx.ftz.f32 	%f236, %f234;
	fma.rn.f32 	%f307, %f236, %f235, %f225;
	add.s32 	%r70, %r70, 4;
$L__BB0_20:
	setp.eq.s32 	%p44, %r22, 0;
	@%p44 bra 	$L__BB0_25;
	setp.eq.s32 	%p45, %r22, 1;
	@%p45 bra 	$L__BB0_23;
	mul.wide.u32 	%rd19, %r70, 4;
	add.s64 	%rd20, %rd1, %rd19;
	ld.global.f32 	%f238, [%rd20];
	sub.f32 	%f239, %f238, %f298;
	fma.rn.f32 	%f240, %f239, 0f3BBB989D, 0f3F000000;
	cvt.sat.f32.f32 	%f241, %f240;
	mov.f32 	%f242, 0f4B400001;
	mov.f32 	%f243, 0f437C0000;
	fma.rm.f32 	%f244, %f241, %f243, %f242;
	add.f32 	%f245, %f244, 0fCB40007F;
	neg.f32 	%f246, %f245;
	fma.rn.f32 	%f247, %f239, 0f3FB8AA3B, %f246;
	fma.rn.f32 	%f248, %f239, 0f32A57060, %f247;
	mov.b32 	%r54, %f244;
	shl.b32 	%r55, %r54, 23;
	mov.b32 	%f249, %r55;
	ex2.approx.ftz.f32 	%f250, %f248;
	fma.rn.f32 	%f251, %f250, %f249, %f307;
	ld.global.f32 	%f252, [%rd20+4];
	sub.f32 	%f253, %f252, %f298;
	fma.rn.f32 	%f254, %f253, 0f3BBB989D, 0f3F000000;
	cvt.sat.f32.f32 	%f255, %f254;
	fma.rm.f32 	%f256, %f255, %f243, %f242;
	add.f32 	%f257, %f256, 0fCB40007F;
	neg.f32 	%f258, %f257;
	fma.rn.f32 	%f259, %f253, 0f3FB8AA3B, %f258;
	fma.rn.f32 	%f260, %f253, 0f32A57060, %f259;
	mov.b32 	%r56, %f256;
	shl.b32 	%r57, %r56, 23;
	mov.b32 	%f261, %r57;
	ex2.approx.ftz.f32 	%f262, %f260;
	fma.rn.f32 	%f307, %f262, %f261, %f251;
	add.s32 	%r70, %r70, 2;
$L__BB0_23:
	and.b32  	%r58, %r27, 1;
	setp.eq.b32 	%p46, %r58, 1;
	not.pred 	%p47, %p46;
	@%p47 bra 	$L__BB0_25;
	mul.wide.u32 	%rd21, %r70, 4;
	add.s64 	%rd22, %rd1, %rd21;
	ld.global.f32 	%f263, [%rd22];
	sub.f32 	%f264, %f263, %f298;
	fma.rn.f32 	%f265, %f264, 0f3BBB989D, 0f3F000000;
	cvt.sat.f32.f32 	%f266, %f265;
	mov.f32 	%f267, 0f4B400001;
	mov.f32 	%f268, 0f437C0000;
	fma.rm.f32 	%f269, %f266, %f268, %f267;
	add.f32 	%f270, %f269, 0fCB40007F;
	neg.f32 	%f271, %f270;
	fma.rn.f32 	%f272, %f264, 0f3FB8AA3B, %f271;
	fma.rn.f32 	%f273, %f264, 0f32A57060, %f272;
	mov.b32 	%r59, %f269;
	shl.b32 	%r60, %r59, 23;
	mov.b32 	%f274, %r60;
	ex2.approx.ftz.f32 	%f275, %f273;
	fma.rn.f32 	%f307, %f275, %f274, %f307;
$L__BB0_25:
	mov.u32 	%r61, %tid.x;
	mul.wide.u32 	%rd23, %r61, 4;
	add.s64 	%rd24, %rd1, %rd23;
	ld.global.f32 	%f276, [%rd24];
	sub.f32 	%f277, %f276, %f298;
	fma.rn.f32 	%f278, %f277, 0f3BBB989D, 0f3F000000;
	cvt.sat.f32.f32 	%f279, %f278;
	mov.f32 	%f280, 0f4B400001;
	mov.f32 	%f281, 0f437C0000;
	fma.rm.f32 	%f282, %f279, %f281, %f280;
	add.f32 	%f283, %f282, 0fCB40007F;
	neg.f32 	%f284, %f283;
	fma.rn.f32 	%f285, %f277, 0f3FB8AA3B, %f284;
	fma.rn.f32 	%f286, %f277, 0f32A57060, %f285;
	mov.b32 	%r62, %f282;
	shl.b32 	%r63, %r62, 23;
	mov.b32 	%f287, %r63;
	ex2.approx.ftz.f32 	%f288, %f286;
	mul.f32 	%f289, %f288, %f287;
	div.rn.f32 	%f290, %f289, %f307;
	st.global.f32 	[%rd24], %f290;
	ret;

}


// ===== COMPILED SASS (sm_100) =====

	.target	sm_100

	.elftype	@"ET_EXEC"


//--------------------- .note.nv.tkinfo           --------------------------
	.section	.note.nv.tkinfo,"",@"SHT_NOTE"
	.sectionflags	@"SHF_NOTE_NV_TKINFO"
	.tkinfo
        /*0018*/ 	.word	0x00000002
        /*0030*/ 	.string	""
        /*0030*/ 	.string	"ptxas"
        /*0030*/ 	.string	"Cuda compilation tools, release 13.0, V13.0.88"
        /*0030*/ 	.string	"Build cuda_13.0.r13.0/compiler.36424714_0"
        /*0030*/ 	.string	"-arch sm_100 -m 64 "



//--------------------- .note.nv.cuinfo           --------------------------
	.section	.note.nv.cuinfo,"",@"SHT_NOTE"
	.sectionflags	@"SHF_NOTE_NV_CUINFO"
        /*0018*/ 	.short	0x0002
        /*001a*/ 	.short	0x0064
        /*001c*/ 	.short	0x0082
	.zero		2


//--------------------- .nv.info                  --------------------------
	.section	.nv.info,"",@"SHT_CUDA_INFO"
	.align	4


	//----- nvinfo : EIATTR_REGCOUNT
	.align		4
        /*0000*/ 	.byte	0x04, 0x2f
        /*0002*/ 	.short	(.L_1 - .L_0)
	.align		4
.L_0:
        /*0004*/ 	.word	index@(_Z7softmaxPfi)
        /*0008*/ 	.word	0x00000020


	//----- nvinfo : EIATTR_FRAME_SIZE
	.align		4
.L_1:
        /*000c*/ 	.byte	0x04, 0x11
        /*000e*/ 	.short	(.L_3 - .L_2)
	.align		4
.L_2:
        /*0010*/ 	.word	index@($__internal_0_$__cuda_sm3x_div_rn_noftz_f32_slowpath)
        /*0014*/ 	.word	0x00000000


	//----- nvinfo : EIATTR_FRAME_SIZE
	.align		4
.L_3:
        /*0018*/ 	.byte	0x04, 0x11
        /*001a*/ 	.short	(.L_5 - .L_4)
	.align		4
.L_4:
        /*001c*/ 	.word	index@(_Z7softmaxPfi)
        /*0020*/ 	.word	0x00000000


	//----- nvinfo : EIATTR_MIN_STACK_SIZE
	.align		4
.L_5:
        /*0024*/ 	.byte	0x04, 0x12
        /*0026*/ 	.short	(.L_7 - .L_6)
	.align		4
.L_6:
        /*0028*/ 	.word	index@(_Z7softmaxPfi)
        /*002c*/ 	.word	0x00000000
.L_7:


//--------------------- .nv.compat                --------------------------
	.section	.nv.compat,"",@"SHT_CUDA_COMPAT_INFO"
	.align	4
        /*0000*/ 	.byte	0x02, 0x09, 0x00, 0x00, 0x02, 0x02, 0x01, 0x00, 0x02, 0x05, 0x05, 0x00, 0x03, 0x07, 0x01, 0x01
        /*0010*/ 	.byte	0x02, 0x03, 0x00, 0x00, 0x02, 0x06, 0x01, 0x00, 0x04, 0x0b, 0x08, 0x00, 0x01, 0x00, 0x00, 0x00
        /*0020*/ 	.byte	0x00, 0x00, 0x00, 0x00


//--------------------- .nv.info._Z7softmaxPfi    --------------------------
	.section	.nv.info._Z7softmaxPfi,"",@"SHT_CUDA_INFO"
	.sectionflags	@""
	.align	4


	//----- nvinfo : EIATTR_CUDA_API_VERSION
	.align		4
        /*0000*/ 	.byte	0x04, 0x37
        /*0002*/ 	.short	(.L_9 - .L_8)
.L_8:
        /*0004*/ 	.word	0x00000082


	//----- nvinfo : EIATTR_KPARAM_INFO
	.align		4
.L_9:
        /*0008*/ 	.byte	0x04, 0x17
        /*000a*/ 	.short	(.L_11 - .L_10)
.L_10:
        /*000c*/ 	.word	0x00000000
        /*0010*/ 	.short	0x0001
        /*0012*/ 	.short	0x0008
        /*0014*/ 	.byte	0x00, 0xf0, 0x11, 0x00


	//----- nvinfo : EIATTR_KPARAM_INFO
	.align		4
.L_11:
        /*0018*/ 	.byte	0x04, 0x17
        /*001a*/ 	.short	(.L_13 - .L_12)
.L_12:
        /*001c*/ 	.word	0x00000000
        /*0020*/ 	.short	0x0000
        /*0022*/ 	.short	0x0000
        /*0024*/ 	.byte	0x00, 0xf5, 0x21, 0x00


	//----- nvinfo : EIATTR_SPARSE_MMA_MASK
	.align		4
.L_13:
        /*0028*/ 	.byte	0x03, 0x50
        /*002a*/ 	.short	0x0000


	//----- nvinfo : EIATTR_MAXREG_COUNT
	.align		4
        /*002c*/ 	.byte	0x03, 0x1b
        /*002e*/ 	.short	0x00ff


	//----- nvinfo : EIATTR_MERCURY_ISA_VERSION
	.align		4
        /*0030*/ 	.byte	0x03, 0x5f
        /*0032*/ 	.short	0x0101


	//----- nvinfo : EIATTR_VRC_CTA_INIT_COUNT
	.align		4
        /*0034*/ 	.byte	0x02, 0x4a
	.zero		1
	.zero		1


	//----- nvinfo : EIATTR_EXIT_INSTR_OFFSETS
	.align		4
        /*0038*/ 	.byte	0x04, 0x1c
        /*003a*/ 	.short	(.L_15 - .L_14)


	//   ....[0]....
.L_14:
        /*003c*/ 	.word	0x00001730


	//----- nvinfo : EIATTR_CRS_STACK_SIZE
	.align		4
.L_15:
        /*0040*/ 	.byte	0x04, 0x1e
        /*0042*/ 	.short	(.L_17 - .L_16)
.L_16:
        /*0044*/ 	.word	0x00000000


	//----- nvinfo : EIATTR_CBANK_PARAM_SIZE
	.align		4
.L_17:
        /*0048*/ 	.byte	0x03, 0x19
        /*004a*/ 	.short	0x000c


	//----- nvinfo : EIATTR_PARAM_CBANK
	.align		4
        /*004c*/ 	.byte	0x04, 0x0a
        /*004e*/ 	.short	(.L_19 - .L_18)
	.align		4
.L_18:
        /*0050*/ 	.word	index@(.nv.constant0._Z7softmaxPfi)
        /*0054*/ 	.short	0x0380
        /*0056*/ 	.short	0x000c


	//----- nvinfo : EIATTR_SW_WAR
	.align		4
.L_19:
        /*0058*/ 	.byte	0x04, 0x36
        /*005a*/ 	.short	(.L_21 - .L_20)
.L_20:
        /*005c*/ 	.word	0x00000008
.L_21:


//--------------------- .nv.callgraph             --------------------------
	.section	.nv.callgraph,"",@"SHT_CUDA_CALLGRAPH"
	.align	4
	.sectionentsize	8
	.align		4
        /*0000*/ 	.word	0x00000000
	.align		4
        /*0004*/ 	.word	0xffffffff
	.align		4
        /*0008*/ 	.word	0x00000000
	.align		4
        /*000c*/ 	.word	0xfffffffe
	.align		4
        /*0010*/ 	.word	0x00000000
	.align		4
        /*0014*/ 	.word	0xfffffffd
	.align		4
        /*0018*/ 	.word	0x00000000
	.align		4
        /*001c*/ 	.word	0xfffffffc


//--------------------- .text._Z7softmaxPfi       --------------------------
	.section	.text._Z7softmaxPfi,"ax",@progbits
	.align	128
        .global         _Z7softmaxPfi
        .type           _Z7softmaxPfi,@function
        .size           _Z7softmaxPfi,(.L_x_25 - _Z7softmaxPfi)
        .other          _Z7softmaxPfi,@"STO_CUDA_ENTRY STV_DEFAULT"
_Z7softmaxPfi:
.text._Z7softmaxPfi:
[----:B------:R-:W-:Y:S01]  /*0000*/  LDC R1, c[0x0][0x37c] ;  /* 0x0000df00ff017b82 */ /* 0x000fe20000000800 */
[----:B------:R-:W0:Y:S01]  /*0010*/  LDCU UR4, c[0x0][0x388] ;  /* 0x00007100ff0477ac */ /* 0x000e220008000800 */
[----:B------:R-:W-:Y:S01]  /*0020*/  HFMA2 R0, -RZ, RZ, 0, 0 ;  /* 0x00000000ff007431 */ /* 0x000fe200000001ff */
[----:B------:R-:W1:Y:S01]  /*0030*/  LDCU.64 UR10, c[0x0][0x358] ;  /* 0x00006b00ff0a77ac */ /* 0x000e620008000a00 */
[----:B0-----:R-:W-:-:S09]  /*0040*/  UISETP.GE.AND UP0, UPT, UR4, 0x1, UPT ;  /* 0x000000010400788c */ /* 0x001fd2000bf06270 */
[----:B-1----:R-:W-:Y:S05]  /*0050*/  BRA.U !UP0, `(.L_x_0) ;  /* 0x00000009081c7547 */ /* 0x002fea000b800000 */
[----:B------:R-:W-:Y:S01]  /*0060*/  UISETP.GE.U32.AND UP1, UPT, UR4, 0x10, UPT ;  /* 0x000000100400788c */ /* 0x000fe2000bf26070 */
[----:B------:R-:W-:Y:S01]  /*0070*/  MOV R0, RZ ;  /* 0x000000ff00007202 */ /* 0x000fe20000000f00 */
[----:B------:R-:W-:Y:S01]  /*0080*/  ULOP3.LUT UR8, UR4, 0xf, URZ, 0xc0, !UPT ;  /* 0x0000000f04087892 */ /* 0x000fe2000f8ec0ff */
[----:B------:R-:W-:-:S03]  /*0090*/  IMAD.MOV.U32 R4, RZ, RZ, RZ ;  /* 0x000000ffff047224 */ /* 0x000fc600078e00ff */
[----:B------:R-:W-:-:S03]  /*00a0*/  UISETP.NE.AND UP0, UPT, UR8, URZ, UPT ;  /* 0x000000ff0800728c */ /* 0x000fc6000bf05270 */
[----:B------:R-:W-:Y:S08]  /*00b0*/  BRA.U !UP1, `(.L_x_1) ;  /* 0x0000000109f87547 */ /* 0x000ff0000b800000 */
[----:B------:R-:W0:Y:S01]  /*00c0*/  LDCU.64 UR6, c[0x0][0x380] ;  /* 0x00007000ff0677ac */ /* 0x000e220008000a00 */
[----:B------:R-:W-:Y:S01]  /*00d0*/  MOV R0, RZ ;  /* 0x000000ff00007202 */ /* 0x000fe20000000f00 */
[----:B------:R-:W-:-:S06]  /*00e0*/  ULOP3.LUT UR4, UR4, 0x7ffffff0, URZ, 0xc0, !UPT ;  /* 0x7ffffff004047892 */ /* 0x000fcc000f8ec0ff */
[----:B------:R-:W-:Y:S01]  /*00f0*/  MOV R4, UR4 ;  /* 0x0000000400047c02 */ /* 0x000fe20008000f00 */
[----:B0-----:R-:W-:-:S04]  /*0100*/  UIADD3 UR5, UP1, UPT, UR6, 0x20, URZ ;  /* 0x0000002006057890 */ /* 0x001fc8000ff3e0ff */
[----:B------:R-:W-:Y:S02]  /*0110*/  UIADD3.X UR6, UPT, UPT, URZ, UR7, URZ, UP1, !UPT ;  /* 0x00000007ff067290 */ /* 0x000fe40008ffe4ff */
[----:B------:R-:W-:Y:S01]  /*0120*/  IMAD.U32 R2, RZ, RZ, UR5 ;  /* 0x00000005ff027e24 */ /* 0x000fe2000f8e00ff */
[----:B------:R-:W-:-:S03]  /*0130*/  UIADD3 UR7, UPT, UPT, -UR4, URZ, URZ ;  /* 0x000000ff04077290 */ /* 0x000fc6000fffe1ff */
[----:B------:R-:W-:-:S09]  /*0140*/  MOV R3, UR6 ;  /* 0x0000000600037c02 */ /* 0x000fd20008000f00 */
.L_x_2:
[----:B------:R-:W2:Y:S04]  /*0150*/  LDG.E R11, desc[UR10][R2.64+-0x20] ;  /* 0xffffe00a020b7981 */ /* 0x000ea8000c1e1900 */
[----:B------:R-:W3:Y:S04]  /*0160*/  LDG.E R13, desc[UR10][R2.64+-0x1c] ;  /* 0xffffe40a020d7981 */ /* 0x000ee8000c1e1900 */
[----:B------:R-:W4:Y:S04]  /*0170*/  LDG.E R15, desc[UR10][R2.64+-0x18] ;  /* 0xffffe80a020f7981 */ /* 0x000f28000c1e1900 */
[----:B------:R-:W5:Y:S04]  /*0180*/  LDG.E R17, desc[UR10][R2.64+-0x14] ;  /* 0xffffec0a02117981 */ /* 0x000f68000c1e1900 */
        /* <DEDUP_REMOVED lines=11> */
[----:B------:R0:W5:Y:S01]  /*0240*/  LDG.E R5, desc[UR10][R2.64+0x1c] ;  /* 0x00001c0a02057981 */ /* 0x000162000c1e1900 */
[----:B------:R-:W-:-:S04]  /*0250*/  UIADD3 UR7, UPT, UPT, UR7, 0x10, URZ ;  /* 0x0000001007077890 */ /* 0x000fc8000fffe0ff */
[----:B------:R-:W-:Y:S01]  /*0260*/  UISETP.NE.AND UP1, UPT, UR7, URZ, UPT ;  /* 0x000000ff0700728c */ /* 0x000fe2000bf25270 */
[----:B0-----:R-:W-:-:S04]  /*0270*/  IADD3 R2, P1, PT, R2, 0x40, RZ ;  /* 0x0000004002027810 */ /* 0x001fc80007f3e0ff */
[----:B------:R-:W-:Y:S02]  /*0280*/  IADD3.X R3, PT, PT, RZ, R3, RZ, P1, !PT ;  /* 0x00000003ff037210 */ /* 0x000fe40000ffe4ff */
[----:B--2---:R-:W-:-:S04]  /*0290*/  FSETP.GT.AND P0, PT, R11, R0, PT ;  /* 0x000000000b00720b */ /* 0x004fc80003f04000 */
[----:B------:R-:W-:-:S04]  /*02a0*/  FSEL R0, R11, R0, P0 ;  /* 0x000000000b007208 */ /* 0x000fc80000000000 */
[----:B---3--:R-:W-:-:S04]  /*02b0*/  FSETP.GT.AND P0, PT, R13, R0, PT ;  /* 0x000000000d00720b */ /* 0x008fc80003f04000 */
[----:B------:R-:W-:-:S04]  /*02c0*/  FSEL R0, R13, R0, P0 ;  /* 0x000000000d007208 */ /* 0x000fc80000000000 */
[----:B----4-:R-:W-:-:S04]  /*02d0*/  FSETP.GT.AND P0, PT, R15, R0, PT ;  /* 0x000000000f00720b */ /* 0x010fc80003f04000 */
[----:B------:R-:W-:-:S04]  /*02e0*/  FSEL R0, R15, R0, P0 ;  /* 0x000000000f007208 */ /* 0x000fc80000000000 */
[----:B-----5:R-:W-:-:S04]  /*02f0*/  FSETP.GT.AND P0, PT, R17, R0, PT ;  /* 0x000000001100720b */ /* 0x020fc80003f04000 */
[----:B------:R-:W-:-:S04]  /*0300*/  FSEL R0, R17, R0, P0 ;  /* 0x0000000011007208 */ /* 0x000fc80000000000 */
[----:B------:R-:W-:-:S04]  /*0310*/  FSETP.GT.AND P0, PT, R19, R0, PT ;  /* 0x000000001300720b */ /* 0x000fc80003f04000 */
        /* <DEDUP_REMOVED lines=22> */
[----:B------:R-:W-:Y:S01]  /*0480*/  FSEL R0, R5, R0, P0 ;  /* 0x0000000005007208 */ /* 0x000fe20000000000 */
[----:B------:R-:W-:Y:S08]  /*0490*/  BRA.U UP1, `(.L_x_2) ;  /* 0xfffffffd012c7547 */ /* 0x000ff0000b83ffff */
.L_x_1:
[----:B------:R-:W-:Y:S05]  /*04a0*/  BRA.U !UP0, `(.L_x_0) ;  /* 0x0000000508087547 */ /* 0x000fea000b800000 */
[----:B------:R-:W0:Y:S01]  /*04b0*/  LDCU UR4, c[0x0][0x388] ;  /* 0x00007100ff0477ac */ /* 0x000e220008000800 */
[----:B------:R-:W-:Y:S02]  /*04c0*/  UISETP.GE.U32.AND UP0, UPT, UR8, 0x8, UPT ;  /* 0x000000080800788c */ /* 0x000fe4000bf06070 */
[----:B0-----:R-:W-:-:S04]  /*04d0*/  ULOP3.LUT UR5, UR4, 0x7, URZ, 0xc0, !UPT ;  /* 0x0000000704057892 */ /* 0x001fc8000f8ec0ff */
[----:B------:R-:W-:-:S03]  /*04e0*/  UISETP.NE.AND UP1, UPT, UR5, URZ, UPT ;  /* 0x000000ff0500728c */ /* 0x000fc6000bf25270 */
[----:B------:R-:W-:Y:S08]  /*04f0*/  BRA.U !UP0, `(.L_x_3) ;  /* 0x00000001086c7547 */ /* 0x000ff0000b800000 */
[----:B------:R-:W0:Y:S02]  /*0500*/  LDC.64 R2, c[0x0][0x380] ;  /* 0x0000e000ff027b82 */ /* 0x000e240000000a00 */
[----:B0-----:R-:W-:-:S05]  /*0510*/  IMAD.WIDE.U32 R2, R4, 0x4, R2 ;  /* 0x0000000404027825 */ /* 0x001fca00078e0002 */
[----:B------:R-:W2:Y:S04]  /*0520*/  LDG.E R5, desc[UR10][R2.64] ;  /* 0x0000000a02057981 */ /* 0x000ea8000c1e1900 */
[----:B------:R-:W3:Y:S04]  /*0530*/  LDG.E R7, desc[UR10][R2.64+0x4] ;  /* 0x0000040a02077981 */ /* 0x000ee8000c1e1900 */
[----:B------:R-:W4:Y:S04]  /*0540*/  LDG.E R9, desc[UR10][R2.64+0x8] ;  /* 0x0000080a02097981 */ /* 0x000f28000c1e1900 */
[----:B------:R-:W5:Y:S04]  /*0550*/  LDG.E R11, desc[UR10][R2.64+0xc] ;  /* 0x00000c0a020b7981 */ /* 0x000f68000c1e1900 */
[----:B------:R-:W5:Y:S04]  /*0560*/  LDG.E R13, desc[UR10][R2.64+0x10] ;  /* 0x0000100a020d7981 */ /* 0x000f68000c1e1900 */
[----:B------:R-:W5:Y:S04]  /*0570*/  LDG.E R15, desc[UR10][R2.64+0x14] ;  /* 0x0000140a020f7981 */ /* 0x000f68000c1e1900 */
[----:B------:R-:W5:Y:S04]  /*0580*/  LDG.E R17, desc[UR10][R2.64+0x18] ;  /* 0x0000180a02117981 */ /* 0x000f68000c1e1900 */
[----:B------:R-:W5:Y:S01]  /*0590*/  LDG.E R19, desc[UR10][R2.64+0x1c] ;  /* 0x00001c0a02137981 */ /* 0x000f62000c1e1900 */
[----:B------:R-:W-:Y:S01]  /*05a0*/  VIADD R4, R4, 0x8 ;  /* 0x0000000804047836 */ /* 0x000fe20000000000 */
        /* <DEDUP_REMOVED lines=15> */
[----:B------:R-:W-:-:S09]  /*06a0*/  FSEL R0, R19, R0, P0 ;  /* 0x0000000013007208 */ /* 0x000fd20000000000 */
.L_x_3:
[----:B------:R-:W-:Y:S05]  /*06b0*/  BRA.U !UP1, `(.L_x_0) ;  /* 0x0000000109847547 */ /* 0x000fea000b800000 */
[----:B------:R-:W-:Y:S02]  /*06c0*/  UISETP.GE.U32.AND UP0, UPT, UR5, 0x4, UPT ;  /* 0x000000040500788c */ /* 0x000fe4000bf06070 */
[----:B------:R-:W-:-:S04]  /*06d0*/  ULOP3.LUT UR4, UR4, 0x3, URZ, 0xc0, !UPT ;  /* 0x0000000304047892 */ /* 0x000fc8000f8ec0ff */
[----:B------:R-:W-:-:S03]  /*06e0*/  UISETP.NE.AND UP1, UPT, UR4, URZ, UPT ;  /* 0x000000ff0400728c */ /* 0x000fc6000bf25270 */
[----:B------:R-:W-:Y:S08]  /*06f0*/  BRA.U !UP0, `(.L_x_4) ;  /* 0x00000001083c7547 */ /* 0x000ff0000b800000 */
[----:B------:R-:W0:Y:S02]  /*0700*/  LDC.64 R2, c[0x0][0x380] ;  /* 0x0000e000ff027b82 */ /* 0x000e240000000a00 */
[----:B0-----:R-:W-:-:S05]  /*0710*/  IMAD.WIDE.U32 R2, R4, 0x4, R2 ;  /* 0x0000000404027825 */ /* 0x001fca00078e0002 */
[----:B------:R-:W2:Y:S04]  /*0720*/  LDG.E R5, desc[UR10][R2.64] ;  /* 0x0000000a02057981 */ /* 0x000ea8000c1e1900 */
[----:B------:R-:W3:Y:S04]  /*0730*/  LDG.E R7, desc[UR10][R2.64+0x4] ;  /* 0x0000040a02077981 */ /* 0x000ee8000c1e1900 */
[----:B------:R-:W4:Y:S04]  /*0740*/  LDG.E R9, desc[UR10][R2.64+0x8] ;  /* 0x0000080a02097981 */ /* 0x000f28000c1e1900 */
[----:B------:R-:W5:Y:S01]  /*0750*/  LDG.E R11, desc[UR10][R2.64+0xc] ;  /* 0x00000c0a020b7981 */ /* 0x000f62000c1e1900 */
[----:B------:R-:W-:-:S02]  /*0760*/  IADD3 R4, PT, PT, R4, 0x4, RZ ;  /* 0x0000000404047810 */ /* 0x000fc40007ffe0ff */
[----:B--2---:R-:W-:-:S04]  /*0770*/  FSETP.GT.AND P0, PT, R5, R0, PT ;  /* 0x000000000500720b */ /* 0x004fc80003f04000 */
[----:B------:R-:W-:-:S04]  /*0780*/  FSEL R0, R5, R0, P0 ;  /* 0x0000000005007208 */ /* 0x000fc80000000000 */
[----:B---3--:R-:W-:-:S04]  /*0790*/  FSETP.GT.AND P0, PT, R7, R0, PT ;  /* 0x000000000700720b */ /* 0x008fc80003f04000 */
[----:B------:R-:W-:-:S04]  /*07a0*/  FSEL R0, R7, R0, P0 ;  /* 0x0000000007007208 */ /* 0x000fc80000000000 */
[----:B----4-:R-:W-:-:S04]  /*07b0*/  FSETP.GT.AND P0, PT, R9, R0, PT ;  /* 0x000000000900720b */ /* 0x010fc80003f04000 */
[----:B------:R-:W-:-:S04]  /*07c0*/  FSEL R0, R9, R0, P0 ;  /* 0x0000000009007208 */ /* 0x000fc80000000000 */
[----:B-----5:R-:W-:-:S04]  /*07d0*/  FSETP.GT.AND P0, PT, R11, R0, PT ;  /* 0x000000000b00720b */ /* 0x020fc80003f04000 */
[----:B------:R-:W-:-:S09]  /*07e0*/  FSEL R0, R11, R0, P0 ;  /* 0x000000000b007208 */ /* 0x000fd20000000000 */
.L_x_4:
[----:B------:R-:W-:Y:S05]  /*07f0*/  BRA.U !UP1, `(.L_x_0) ;  /* 0x0000000109347547 */ /* 0x000fea000b800000 */
[----:B------:R-:W0:Y:S01]  /*0800*/  LDC.64 R2, c[0x0][0x380] ;  /* 0x0000e000ff027b82 */ /* 0x000e220000000a00 */
[----:B------:R-:W-:Y:S01]  /*0810*/  UIADD3 UR4, UPT, UPT, -UR4, URZ, URZ ;  /* 0x000000ff04047290 */ /* 0x000fe2000fffe1ff */
[----:B0-----:R-:W-:-:S11]  /*0820*/  IMAD.WIDE.U32 R4, R4, 0x4, R2 ;  /* 0x0000000404047825 */ /* 0x001fd600078e0002 */
.L_x_5:
[----:B------:R-:W-:Y:S01]  /*0830*/  IMAD.MOV.U32 R3, RZ, RZ, R5 ;  /* 0x000000ffff037224 */ /* 0x000fe200078e0005 */
[----:B------:R-:W-:-:S05]  /*0840*/  MOV R2, R4 ;  /* 0x0000000400027202 */ /* 0x000fca0000000f00 */
[----:B------:R-:W2:Y:S01]  /*0850*/  LDG.E R3, desc[UR10][R2.64] ;  /* 0x0000000a02037981 */ /* 0x000ea2000c1e1900 */
[----:B------:R-:W-:Y:S01]  /*0860*/  UIADD3 UR4, UPT, UPT, UR4, 0x1, URZ ;  /* 0x0000000104047890 */ /* 0x000fe2000fffe0ff */
[----:B------:R-:W-:-:S03]  /*0870*/  IADD3 R4, P1, PT, R4, 0x4, RZ ;  /* 0x0000000404047810 */ /* 0x000fc60007f3e0ff */
[----:B------:R-:W-:Y:S01]  /*0880*/  UISETP.NE.AND UP0, UPT, UR4, URZ, UPT ;  /* 0x000000ff0400728c */ /* 0x000fe2000bf05270 */
[----:B------:R-:W-:Y:S02]  /*0890*/  IADD3.X R5, PT, PT, RZ, R5, RZ, P1, !PT ;  /* 0x00000005ff057210 */ /* 0x000fe40000ffe4ff */
[----:B--2---:R-:W-:-:S04]  /*08a0*/  FSETP.GT.AND P0, PT, R3, R0, PT ;  /* 0x000000000300720b */ /* 0x004fc80003f04000 */
[----:B------:R-:W-:Y:S02]  /*08b0*/  FSEL R0, R3, R0, P0 ;  /* 0x0000000003007208 */ /* 0x000fe40000000000 */
[----:B------:R-:W-:Y:S07]  /*08c0*/  BRA.U UP0, `(.L_x_5) ;  /* 0xfffffffd00d87547 */ /* 0x000fee000b83ffff */
.L_x_0:
[----:B------:R-:W0:Y:S01]  /*08d0*/  LDCU UR6, c[0x0][0x388] ;  /* 0x00007100ff0677ac */ /* 0x000e220008000800 */
[----:B------:R-:W-:Y:S01]  /*08e0*/  MOV R5, RZ ;  /* 0x000000ff00057202 */ /* 0x000fe20000000f00 */
[----:B0-----:R-:W-:-:S09]  /*08f0*/  UISETP.GE.AND UP0, UPT, UR6, 0x1, UPT ;  /* 0x000000010600788c */ /* 0x001fd2000bf06270 */
[----:B------:R-:W-:Y:S05]  /*0900*/  BRA.U !UP0, `(.L_x_6) ;  /* 0x0000000d08107547 */ /* 0x000fea000b800000 */
[----:B------:R-:W-:Y:S01]  /*0910*/  UISETP.GE.U32.AND UP1, UPT, UR6, 0x8, UPT ;  /* 0x000000080600788c */ /* 0x000fe2000bf26070 */
[----:B------:R-:W-:Y:S01]  /*0920*/  CS2R R4, SRZ ;  /* 0x0000000000047805 */ /* 0x000fe2000001ff00 */
[----:B------:R-:W-:-:S04]  /*0930*/  ULOP3.LUT UR9, UR6, 0x7, URZ, 0xc0, !UPT ;  /* 0x0000000706097892 */ /* 0x000fc8000f8ec0ff */
[----:B------:R-:W-:-:S03]  /*0940*/  UISETP.NE.AND UP0, UPT, UR9, URZ, UPT ;  /* 0x000000ff0900728c */ /* 0x000fc6000bf05270 */
[----:B------:R-:W-:Y:S08]  /*0950*/  BRA.U !UP1, `(.L_x_7) ;  /* 0x0000000509807547 */ /* 0x000ff0000b800000 */
[----:B------:R-:W0:Y:S01]  /*0960*/  LDCU.64 UR4, c[0x0][0x380] ;  /* 0x00007000ff0477ac */ /* 0x000e220008000a00 */
[----:B------:R-:W-:Y:S01]  /*0970*/  IMAD.MOV.U32 R5, RZ, RZ, RZ ;  /* 0x000000ffff057224 */ /* 0x000fe200078e00ff */
[----:B------:R-:W-:-:S04]  /*0980*/  ULOP3.LUT UR7, UR6, 0x7ffffff8, URZ, 0xc0, !UPT ;  /* 0x7ffffff806077892 */ /* 0x000fc8000f8ec0ff */
[----:B------:R-:W-:Y:S02]  /*0990*/  UIADD3 UR8, UPT, UPT, -UR7, URZ, URZ ;  /* 0x000000ff07087290 */ /* 0x000fe4000fffe1ff */
[----:B------:R-:W-:Y:S01]  /*09a0*/  MOV R4, UR7 ;  /* 0x0000000700047c02 */ /* 0x000fe20008000f00 */
[----:B0-----:R-:W-:-:S04]  /*09b0*/  UIADD3 UR4, UP1, UPT, UR4, 0x10, URZ ;  /* 0x0000001004047890 */ /* 0x001fc8000ff3e0ff */
[----:B------:R-:W-:Y:S02]  /*09c0*/  UIADD3.X UR5, UPT, UPT, URZ, UR5, URZ, UP1, !UPT ;  /* 0x00000005ff057290 */ /* 0x000fe40008ffe4ff */
[----:B------:R-:W-:-:S04]  /*09d0*/  MOV R2, UR4 ;  /* 0x0000000400027c02 */ /* 0x000fc80008000f00 */
[----:B------:R-:W-:-:S07]  /*09e0*/  IMAD.U32 R3, RZ, RZ, UR5 ;  /* 0x00000005ff037e24 */ /* 0x000fce000f8e00ff */
.L_x_8:
[----:B------:R-:W2:Y:S04]  /*09f0*/  LDG.E R7, desc[UR10][R2.64+-0x10] ;  /* 0xfffff00a02077981 */ /* 0x000ea8000c1e1900 */
[----:B------:R-:W3:Y:S04]  /*0a00*/  LDG.E R13, desc[UR10][R2.64+-0xc] ;  /* 0xfffff40a020d7981 */ /* 0x000ee8000c1e1900 */
[----:B------:R-:W4:Y:S04]  /*0a10*/  LDG.E R21, desc[UR10][R2.64+-0x8] ;  /* 0xfffff80a02157981 */ /* 0x000f28000c1e1900 */
[----:B------:R-:W5:Y:S04]  /*0a20*/  LDG.E R27, desc[UR10][R2.64+-0x4] ;  /* 0xfffffc0a021b7981 */ /* 0x000f68000c1e1900 */
[----:B------:R-:W5:Y:S04]  /*0a30*/  LDG.E R11, desc[UR10][R2.64] ;  /* 0x0000000a020b7981 */ /* 0x000f68000c1e1900 */
[----:B------:R-:W5:Y:S04]  /*0a40*/  LDG.E R19, desc[UR10][R2.64+0x4] ;  /* 0x0000040a02137981 */ /* 0x000f68000c1e1900 */
[----:B------:R-:W5:Y:S04]  /*0a50*/  LDG.E R17, desc[UR10][R2.64+0x8] ;  /* 0x0000080a02117981 */ /* 0x000f68000c1e1900 */
[----:B------:R0:W5:Y:S01]  /*0a60*/  LDG.E R15, desc[UR10][R2.64+0xc] ;  /* 0x00000c0a020f7981 */ /* 0x000162000c1e1900 */
[----:B------:R-:W-:Y:S01]  /*0a70*/  HFMA2 R8, -RZ, RZ, 0.96630859375, -0.0022525787353515625 ;  /* 0x3bbb989dff087431 */ /* 0x000fe200000001ff */
[----:B------:R-:W-:Y:S01]  /*0a80*/  MOV R10, 0x437c0000 ;  /* 0x437c0000000a7802 */ /* 0x000fe20000000f00 */
[----:B------:R-:W-:-:S04]  /*0a90*/  UIADD3 UR8, UPT, UPT, UR8, 0x8, URZ ;  /* 0x0000000808087890 */ /* 0x000fc8000fffe0ff */
[----:B------:R-:W-:Y:S01]  /*0aa0*/  UISETP.NE.AND UP1, UPT, UR8, URZ, UPT ;  /* 0x000000ff0800728c */ /* 0x000fe2000bf25270 */
[----:B0-----:R-:W-:-:S04]  /*0ab0*/  IADD3 R2, P0, PT, R2, 0x20, RZ ;  /* 0x0000002002027810 */ /* 0x001fc80007f1e0ff */
[----:B------:R-:W-:Y:S01]  /*0ac0*/  IADD3.X R3, PT, PT, RZ, R3, RZ, P0, !PT ;  /* 0x00000003ff037210 */ /* 0x000fe200007fe4ff */
[----:B--2---:R-:W-:-:S04]  /*0ad0*/  FADD R7, R7, -R0 ;  /* 0x8000000007077221 */ /* 0x004fc80000000000 */
[----:B------:R-:W-:Y:S01]  /*0ae0*/  FFMA.SAT R9, R7, R8, 0.5 ;  /* 0x3f00000007097423 */ /* 0x000fe20000002008 */
[----:B---3--:R-:W-:-:S03]  /*0af0*/  FADD R13, R13, -R0 ;  /* 0x800000000d0d7221 */ /* 0x008fc60000000000 */
[----:B------:R-:W-:Y:S01]  /*0b00*/  FFMA.RM R9, R9, R10, 12582913 ;  /* 0x4b40000109097423 */ /* 0x000fe2000000400a */
[----:B------:R-:W-:Y:S01]  /*0b10*/  FFMA.SAT R23, R13, R8, 0.5 ;  /* 0x3f0000000d177423 */ /* 0x000fe20000002008 */
[--C-:B----4-:R-:W-:Y:S02]  /*0b20*/  FADD R21, R21, -R0.reuse ;  /* 0x8000000015157221 */ /* 0x110fe40000000000 */
[----:B------:R-:W-:Y:S01]  /*0b30*/  FADD R12, R9, -12583039 ;  /* 0xcb40007f090c7421 */ /* 0x000fe20000000000 */
[----:B------:R-:W-:Y:S01]  /*0b40*/  FFMA.RM R6, R23, R10, 12582913 ;  /* 0x4b40000117067423 */ /* 0x000fe2000000400a */
[----:B-----5:R-:W-:Y:S01]  /*0b50*/  FADD R23, R27, -R0 ;  /* 0x800000001b177221 */ /* 0x020fe20000000000 */
[-C--:B------:R-:W-:Y:S01]  /*0b60*/  FFMA.SAT R25, R21, R8.reuse, 0.5 ;  /* 0x3f00000015197423 */ /* 0x080fe20000002008 */
[----:B------:R-:W-:Y:S01]  /*0b70*/  FFMA R12, R7, 1.4426950216293334961, -R12 ;  /* 0x3fb8aa3b070c7823 */ /* 0x000fe2000000080c */
[----:B------:R-:W-:Y:S01]  /*0b80*/  FADD R14, R6, -12583039 ;  /* 0xcb40007f060e7421 */ /* 0x000fe20000000000 */
[----:B------:R-:W-:-:S02]  /*0b90*/  FFMA.SAT R27, R23, R8, 0.5 ;  /* 0x3f000000171b7423 */ /* 0x000fc40000002008 */
[----:B------:R-:W-:Y:S01]  /*0ba0*/  FFMA R12, R7, 1.925963033500011079e-08, R12 ;  /* 0x32a57060070c7823 */ /* 0x000fe2000000000c */
[-C--:B------:R-:W-:Y:S01]  /*0bb0*/  FFMA.RM R7, R25, R10.reuse, 12582913 ;  /* 0x4b40000119077423 */ /* 0x080fe2000000400a */
[----:B------:R-:W-:Y:S01]  /*0bc0*/  FADD R25, R11, -R0 ;  /* 0x800000000b197221 */ /* 0x000fe20000000000 */
[----:B------:R-:W-:Y:S01]  /*0bd0*/  FFMA.RM R11, R27, R10, 12582913 ;  /* 0x4b4000011b0b7423 */ /* 0x000fe2000000400a */
[----:B------:R-:W-:Y:S01]  /*0be0*/  FFMA R14, R13, 1.4426950216293334961, -R14 ;  /* 0x3fb8aa3b0d0e7823 */ /* 0x000fe2000000080e */
[----:B------:R-:W-:Y:S01]  /*0bf0*/  FADD R16, R7, -12583039 ;  /* 0xcb40007f07107421 */ /* 0x000fe20000000000 */
[----:B------:R-:W-:Y:S01]  /*0c00*/  FFMA.SAT R29, R25, R8, 0.5 ;  /* 0x3f000000191d7423 */ /* 0x000fe20000002008 */
[----:B------:R-:W-:Y:S01]  /*0c10*/  FADD R18, R11, -12583039 ;  /* 0xcb40007f0b127421 */ /* 0x000fe20000000000 */
[----:B------:R-:W-:Y:S01]  /*0c20*/  FFMA R13, R13, 1.925963033500011079e-08, R14 ;  /* 0x32a570600d0d7823 */ /* 0x000fe2000000000e */
[----:B------:R-:W-:Y:S01]  /*0c30*/  FADD R27, R19, -R0 ;  /* 0x80000000131b7221 */ /* 0x000fe20000000000 */
[----:B------:R-:W-:Y:S01]  /*0c40*/  FFMA.RM R14, R29, R10, 12582913 ;  /* 0x4b4000011d0e7423 */ /* 0x000fe2000000400a */
[----:B------:R-:W-:Y:S01]  /*0c50*/  FFMA R18, R23, 1.4426950216293334961, -R18 ;  /* 0x3fb8aa3b17127823 */ /* 0x000fe20000000812 */
[----:B------:R-:W0:Y:S01]  /*0c60*/  MUFU.EX2 R12, R12 ;  /* 0x0000000c000c7308 */ /* 0x000e220000000800 */
[----:B------:R-:W-:Y:S01]  /*0c70*/  FFMA R16, R21, 1.4426950216293334961, -R16 ;  /* 0x3fb8aa3b15107823 */ /* 0x000fe20000000810 */
[----:B------:R-:W-:Y:S01]  /*0c80*/  FADD R20, R14, -12583039 ;  /* 0xcb40007f0e147421 */ /* 0x000fe20000000000 */
[----:B------:R-:W-:Y:S01]  /*0c90*/  FFMA R18, R23, 1.925963033500011079e-08, R18 ;  /* 0x32a5706017127823 */ /* 0x000fe20000000012 */
[----:B------:R-:W-:Y:S01]  /*0ca0*/  FFMA.SAT R19, R27, R8, 0.5 ;  /* 0x3f0000001b137423 */ /* 0x000fe20000002008 */
[----:B------:R-:W-:Y:S01]  /*0cb0*/  FADD R23, R17, -R0 ;  /* 0x8000000011177221 */ /* 0x000fe20000000000 */
[----:B------:R-:W-:Y:S01]  /*0cc0*/  FFMA R16, R21, 1.925963033500011079e-08, R16 ;  /* 0x32a5706015107823 */ /* 0x000fe20000000010 */
[----:B------:R-:W-:Y:S01]  /*0cd0*/  FFMA R20, R25, 1.4426950216293334961, -R20 ;  /* 0x3fb8aa3b19147823 */ /* 0x000fe20000000814 */
[----:B------:R-:W-:Y:S01]  /*0ce0*/  FFMA.RM R17, R19, R10, 12582913 ;  /* 0x4b40000113117423 */ /* 0x000fe2000000400a */
[----:B------:R-:W-:Y:S01]  /*0cf0*/  FFMA.SAT R29, R23, R8, 0.5 ;  /* 0x3f000000171d7423 */ /* 0x000fe20000002008 */
[----:B------:R-:W-:Y:S01]  /*0d00*/  FADD R21, R15, -R0 ;  /* 0x800000000f157221 */ /* 0x000fe20000000000 */
[----:B------:R-:W1:Y:S01]  /*0d10*/  MUFU.EX2 R13, R13 ;  /* 0x0000000d000d7308 */ /* 0x000e620000000800 */
[----:B------:R-:W-:Y:S01]  /*0d20*/  FFMA R19, R25, 1.925963033500011079e-08, R20 ;  /* 0x32a5706019137823 */ /* 0x000fe20000000014 */
[----:B------:R-:W-:Y:S01]  /*0d30*/  FADD R22, R17, -12583039 ;  /* 0xcb40007f11167421 */ /* 0x000fe20000000000 */
[----:B------:R-:W-:Y:S01]  /*0d40*/  FFMA.RM R15, R29, R10, 12582913 ;  /* 0x4b4000011d0f7423 */ /* 0x000fe2000000400a */
[----:B------:R-:W-:Y:S01]  /*0d50*/  FFMA.SAT R25, R21, R8, 0.5 ;  /* 0x3f00000015197423 */ /* 0x000fe20000002008 */
[----:B------:R-:W-:-:S02]  /*0d60*/  IMAD.SHL.U32 R20, R9, 0x800000, RZ ;  /* 0x0080000009147824 */ /* 0x000fc400078e00ff */
[----:B------:R-:W-:Y:S01]  /*0d70*/  FFMA R22, R27, 1.4426950216293334961, -R22 ;  /* 0x3fb8aa3b1b167823 */ /* 0x000fe20000000816 */
[----:B------:R-:W-:Y:S01]  /*0d80*/  FADD R24, R15, -12583039 ;  /* 0xcb40007f0f187421 */ /* 0x000fe20000000000 */
[----:B------:R-:W2:Y:S01]  /*0d90*/  MUFU.EX2 R16, R16 ;  /* 0x0000001000107308 */ /* 0x000ea20000000800 */
[----:B------:R-:W-:Y:S01]  /*0da0*/  FFMA.RM R10, R25, R10, 12582913 ;  /* 0x4b400001190a7423 */ /* 0x000fe2000000400a */
[----:B0-----:R-:W-:Y:S01]  /*0db0*/  FFMA R12, R20, R12, R5 ;  /* 0x0000000c140c7223 */ /* 0x001fe20000000005 */
[----:B------:R-:W-:Y:S01]  /*0dc0*/  FFMA R8, R27, 1.925963033500011079e-08, R22 ;  /* 0x32a570601b087823 */ /* 0x000fe20000000016 */
[C---:B------:R-:W-:Y:S01]  /*0dd0*/  FFMA R24, R23.reuse, 1.4426950216293334961, -R24 ;  /* 0x3fb8aa3b17187823 */ /* 0x040fe20000000818 */
[----:B------:R-:W-:Y:S01]  /*0de0*/  FADD R20, R10, -12583039 ;  /* 0xcb40007f0a147421 */ /* 0x000fe20000000000 */
[----:B------:R-:W-:Y:S02]  /*0df0*/  SHF.L.U32 R9, R6, 0x17, RZ ;  /* 0x0000001706097819 */ /* 0x000fe400000006ff */
[----:B------:R-:W0:Y:S01]  /*0e00*/  MUFU.EX2 R18, R18 ;  /* 0x0000001200127308 */ /* 0x000e220000000800 */
[----:B------:R-:W-:Y:S01]  /*0e10*/  FFMA R24, R23, 1.925963033500011079e-08, R24 ;  /* 0x32a5706017187823 */ /* 0x000fe20000000018 */
[----:B------:R-:W-:Y:S01]  /*0e20*/  FFMA R20, R21, 1.4426950216293334961, -R20 ;  /* 0x3fb8aa3b15147823 */ /* 0x000fe20000000814 */
[----:B------:R-:W-:Y:S01]  /*0e30*/  SHF.L.U32 R6, R7, 0x17, RZ ;  /* 0x0000001707067819 */ /* 0x000fe200000006ff */
[----:B-1----:R-:W-:Y:S01]  /*0e40*/  FFMA R9, R9, R13, R12 ;  /* 0x0000000d09097223 */ /* 0x002fe2000000000c */
[----:B------:R-:W-:-:S02]  /*0e50*/  IMAD.SHL.U32 R12, R11, 0x800000, RZ ;  /* 0x008000000b0c7824 */ /* 0x000fc400078e00ff */
[----:B------:R-:W-:Y:S01]  /*0e60*/  FFMA R20, R21, 1.925963033500011079e-08, R20 ;  /* 0x32a5706015147823 */ /* 0x000fe20000000014 */
[----:B------:R-:W-:Y:S01]  /*0e70*/  SHF.L.U32 R5, R14, 0x17, RZ ;  /* 0x000000170e057819 */ /* 0x000fe200000006ff */
[----:B------:R-:W1:Y:S01]  /*0e80*/  MUFU.EX2 R19, R19 ;  /* 0x0000001300137308 */ /* 0x000e620000000800 */
[----:B--2---:R-:W-:Y:S01]  /*0e90*/  FFMA R9, R6, R16, R9 ;  /* 0x0000001006097223 */ /* 0x004fe20000000009 */
[----:B------:R-:W-:Y:S02]  /*0ea0*/  SHF.L.U32 R6, R17, 0x17, RZ ;  /* 0x0000001711067819 */ /* 0x000fe400000006ff */
[----:B------:R-:W-:-:S04]  /*0eb0*/  SHF.L.U32 R10, R10, 0x17, RZ ;  /* 0x000000170a0a7819 */ /* 0x000fc800000006ff */
[----:B------:R-:W2:Y:S01]  /*0ec0*/  MUFU.EX2 R8, R8 ;  /* 0x0000000800087308 */ /* 0x000ea20000000800 */
[----:B0-----:R-:W-:-:S07]  /*0ed0*/  FFMA R12, R12, R18, R9 ;  /* 0x000000120c0c7223 */ /* 0x001fce0000000009 */
[----:B------:R-:W0:Y:S01]  /*0ee0*/  MUFU.EX2 R24, R24 ;  /* 0x0000001800187308 */ /* 0x000e220000000800 */
[----:B-1----:R-:W-:Y:S01]  /*0ef0*/  FFMA R5, R5, R19, R12 ;  /* 0x0000001305057223 */ /* 0x002fe2000000000c */
[----:B------:R-:W-:-:S06]  /*0f00*/  IMAD.SHL.U32 R12, R15, 0x800000, RZ ;  /* 0x008000000f0c7824 */ /* 0x000fcc00078e00ff */
[----:B------:R-:W1:Y:S01]  /*0f10*/  MUFU.EX2 R20, R20 ;  /* 0x0000001400147308 */ /* 0x000e620000000800 */
[----:B--2---:R-:W-:-:S04]  /*0f20*/  FFMA R5, R6, R8, R5 ;  /* 0x0000000806057223 */ /* 0x004fc80000000005 */
[----:B0-----:R-:W-:-:S04]  /*0f30*/  FFMA R5, R12, R24, R5 ;  /* 0x000000180c057223 */ /* 0x001fc80000000005 */
[----:B-1----:R-:W-:Y:S01]  /*0f40*/  FFMA R5, R10, R20, R5 ;  /* 0x000000140a057223 */ /* 0x002fe20000000005 */
[----:B------:R-:W-:Y:S06]  /*0f50*/  BRA.U UP1, `(.L_x_8) ;  /* 0xfffffff901a47547 */ /* 0x000fec000b83ffff */
.L_x_7:
        /* <DEDUP_REMOVED lines=10> */
[----:B------:R0:W5:Y:S01]  /*1000*/  LDG.E R13, desc[UR10][R6.64+0xc] ;  /* 0x00000c0a060d7981 */ /* 0x000162000c1e1900 */
[----:B------:R-:W-:-:S02]  /*1010*/  HFMA2 R15, -RZ, RZ, 3.7421875, 0 ;  /* 0x437c0000ff0f7431 */ /* 0x000fc400000001ff */
[----:B------:R-:W-:Y:S02]  /*1020*/  IMAD.MOV.U32 R12, RZ, RZ, 0x3bbb989d ;  /* 0x3bbb989dff0c7424 */ /* 0x000fe400078e00ff */
[----:B------:R-:W-:Y:S02]  /*1030*/  VIADD R4, R4, 0x4 ;  /* 0x0000000404047836 */ /* 0x000fe40000000000 */
[----:B--2---:R-:W-:-:S04]  /*1040*/  FADD R8, R3, -R0 ;  /* 0x8000000003087221 */ /* 0x004fc80000000000 */
[----:B------:R-:W-:Y:S01]  /*1050*/  FFMA.SAT R2, R8, R12, 0.5 ;  /* 0x3f00000008027423 */ /* 0x000fe2000000200c */
[----:B---3--:R-:W-:-:S03]  /*1060*/  FADD R10, R9, -R0 ;  /* 0x80000000090a7221 */ /* 0x008fc60000000000 */
[-C--:B------:R-:W-:Y:S01]  /*1070*/  FFMA.RM R2, R2, R15.reuse, 12582913 ;  /* 0x4b40000102027423 */ /* 0x080fe2000000400f */
[-C--:B------:R-:W-:Y:S01]  /*1080*/  FFMA.SAT R3, R10, R12.reuse, 0.5 ;  /* 0x3f0000000a037423 */ /* 0x080fe2000000200c */
[--C-:B----4-:R-:W-:Y:S02]  /*1090*/  FADD R11, R11, -R0.reuse ;  /* 0x800000000b0b7221 */ /* 0x110fe40000000000 */
[----:B------:R-:W-:Y:S01]  /*10a0*/  FADD R9, R2, -12583039 ;  /* 0xcb40007f02097421 */ /* 0x000fe20000000000 */
[-C--:B------:R-:W-:Y:S01]  /*10b0*/  FFMA.RM R3, R3, R15.reuse, 12582913 ;  /* 0x4b40000103037423 */ /* 0x080fe2000000400f */
[-C--:B0-----:R-:W-:Y:S01]  /*10c0*/  FFMA.SAT R6, R11, R12.reuse, 0.5 ;  /* 0x3f0000000b067423 */ /* 0x081fe2000000200c */
[----:B-----5:R-:W-:Y:S01]  /*10d0*/  FADD R13, R13, -R0 ;  /* 0x800000000d0d7221 */ /* 0x020fe20000000000 */
[----:B------:R-:W-:Y:S01]  /*10e0*/  FFMA R9, R8, 1.4426950216293334961, -R9 ;  /* 0x3fb8aa3b08097823 */ /* 0x000fe20000000809 */
[----:B------:R-:W-:Y:S01]  /*10f0*/  FADD R7, R3, -12583039 ;  /* 0xcb40007f03077421 */ /* 0x000fe20000000000 */
[-C--:B------:R-:W-:Y:S01]  /*1100*/  FFMA.RM R6, R6, R15.reuse, 12582913 ;  /* 0x4b40000106067423 */ /* 0x080fe2000000400f */
[----:B------:R-:W-:Y:S01]  /*1110*/  FFMA.SAT R12, R13, R12, 0.5 ;  /* 0x3f0000000d0c7423 */ /* 0x000fe2000000200c */
[----:B------:R-:W-:Y:S01]  /*1120*/  FFMA R9, R8, 1.925963033500011079e-08, R9 ;  /* 0x32a5706008097823 */ /* 0x000fe20000000009 */
[----:B------:R-:W-:Y:S01]  /*1130*/  FFMA R7, R10, 1.4426950216293334961, -R7 ;  /* 0x3fb8aa3b0a077823 */ /* 0x000fe20000000807 */
[----:B------:R-:W-:Y:S01]  /*1140*/  FADD R8, R6, -12583039 ;  /* 0xcb40007f06087421 */ /* 0x000fe20000000000 */
[----:B------:R-:W-:Y:S01]  /*1150*/  FFMA.RM R12, R12, R15, 12582913 ;  /* 0x4b4000010c0c7423 */ /* 0x000fe2000000400f */
[----:B------:R-:W-:Y:S01]  /*1160*/  SHF.L.U32 R2, R2, 0x17, RZ ;  /* 0x0000001702027819 */ /* 0x000fe200000006ff */
[----:B------:R-:W-:Y:S01]  /*1170*/  FFMA R7, R10, 1.925963033500011079e-08, R7 ;  /* 0x32a570600a077823 */ /* 0x000fe20000000007 */
[----:B------:R-:W-:Y:S01]  /*1180*/  FFMA R8, R11, 1.4426950216293334961, -R8 ;  /* 0x3fb8aa3b0b087823 */ /* 0x000fe20000000808 */
[----:B------:R-:W-:Y:S01]  /*1190*/  FADD R10, R12, -12583039 ;  /* 0xcb40007f0c0a7421 */ /* 0x000fe20000000000 */
[----:B------:R-:W0:Y:S01]  /*11a0*/  MUFU.EX2 R9, R9 ;  /* 0x0000000900097308 */ /* 0x000e220000000800 */
[----:B------:R-:W-:-:S02]  /*11b0*/  IMAD.SHL.U32 R3, R3, 0x800000, RZ ;  /* 0x0080000003037824 */ /* 0x000fc400078e00ff */
[----:B------:R-:W-:Y:S01]  /*11c0*/  FFMA R8, R11, 1.925963033500011079e-08, R8 ;  /* 0x32a570600b087823 */ /* 0x000fe20000000008 */
[----:B------:R-:W-:Y:S01]  /*11d0*/  FFMA R10, R13, 1.4426950216293334961, -R10 ;  /* 0x3fb8aa3b0d0a7823 */ /* 0x000fe2000000080a */
[----:B------:R-:W-:-:S03]  /*11e0*/  SHF.L.U32 R12, R12, 0x17, RZ ;  /* 0x000000170c0c7819 */ /* 0x000fc600000006ff */
[----:B------:R-:W-:Y:S01]  /*11f0*/  FFMA R10, R13, 1.925963033500011079e-08, R10 ;  /* 0x32a570600d0a7823 */ /* 0x000fe2000000000a */
[----:B------:R-:W1:Y:S08]  /*1200*/  MUFU.EX2 R7, R7 ;  /* 0x0000000700077308 */ /* 0x000e700000000800 */
[----:B------:R-:W2:Y:S01]  /*1210*/  MUFU.EX2 R8, R8 ;  /* 0x0000000800087308 */ /* 0x000ea20000000800 */
[----:B0-----:R-:W-:Y:S01]  /*1220*/  FFMA R2, R2, R9, R5 ;  /* 0x0000000902027223 */ /* 0x001fe20000000005 */
[----:B------:R-:W-:-:S06]  /*1230*/  SHF.L.U32 R5, R6, 0x17, RZ ;  /* 0x0000001706057819 */ /* 0x000fcc00000006ff */
[----:B------:R-:W0:Y:S01]  /*1240*/  MUFU.EX2 R10, R10 ;  /* 0x0000000a000a7308 */ /* 0x000e220000000800 */
[----:B-1----:R-:W-:-:S04]  /*1250*/  FFMA R2, R3, R7, R2 ;  /* 0x0000000703027223 */ /* 0x002fc80000000002 */
[----:B--2---:R-:W-:-:S04]  /*1260*/  FFMA R5, R5, R8, R2 ;  /* 0x0000000805057223 */ /* 0x004fc80000000002 */
[----:B0-----:R-:W-:-:S07]  /*1270*/  FFMA R5, R12, R10, R5 ;  /* 0x0000000a0c057223 */ /* 0x001fce0000000005 */
.L_x_9:
[----:B------:R-:W-:Y:S05]  /*1280*/  BRA.U !UP1, `(.L_x_6) ;  /* 0x0000000109b07547 */ /* 0x000fea000b800000 */
[----:B------:R-:W-:Y:S02]  /*1290*/  UISETP.NE.AND UP0, UPT, UR5, 0x1, UPT ;  /* 0x000000010500788c */ /* 0x000fe4000bf05270 */
[----:B------:R-:W-:-:S04]  /*12a0*/  ULOP3.LUT UR4, UR6, 0x1, URZ, 0xc0, !UPT ;  /* 0x0000000106047892 */ /* 0x000fc8000f8ec0ff */
[----:B------:R-:W-:-:S03]  /*12b0*/  UISETP.NE.U32.AND UP1, UPT, UR4, 0x1, UPT ;  /* 0x000000010400788c */ /* 0x000fc6000bf25070 */
[----:B------:R-:W-:Y:S08]  /*12c0*/  BRA.U !UP0, `(.L_x_10) ;  /* 0x0000000108647547 */ /* 0x000ff0000b800000 */
[----:B------:R-:W0:Y:S02]  /*12d0*/  LDC.64 R2, c[0x0][0x380] ;  /* 0x0000e000ff027b82 */ /* 0x000e240000000a00 */
[----:B0-----:R-:W-:-:S05]  /*12e0*/  IMAD.WIDE.U32 R2, R4, 0x4, R2 ;  /* 0x0000000404027825 */ /* 0x001fca00078e0002 */
[----:B------:R-:W2:Y:S04]  /*12f0*/  LDG.E R7, desc[UR10][R2.64] ;  /* 0x0000000a02077981 */ /* 0x000ea8000c1e1900 */
[----:B------:R-:W3:Y:S01]  /*1300*/  LDG.E R11, desc[UR10][R2.64+0x4] ;  /* 0x0000040a020b7981 */ /* 0x000ee2000c1e1900 */
[----:B------:R-:W-:Y:S01]  /*1310*/  HFMA2 R9, -RZ, RZ, 3.7421875, 0 ;  /* 0x437c0000ff097431 */ /* 0x000fe200000001ff */
[----:B------:R-:W-:Y:S02]  /*1320*/  MOV R6, 0x3bbb989d ;  /* 0x3bbb989d00067802 */ /* 0x000fe40000000f00 */
[----:B------:R-:W-:Y:S01]  /*1330*/  IADD3 R4, PT, PT, R4, 0x2, RZ ;  /* 0x0000000204047810 */ /* 0x000fe20007ffe0ff */
[----:B--2---:R-:W-:-:S04]  /*1340*/  FADD R7, R7, -R0 ;  /* 0x8000000007077221 */ /* 0x004fc80000000000 */
[----:B------:R-:W-:Y:S01]  /*1350*/  FFMA.SAT R8, R7, R6, 0.5 ;  /* 0x3f00000007087423 */ /* 0x000fe20000002006 */
[----:B---3--:R-:W-:-:S03]  /*1360*/  FADD R11, R11, -R0 ;  /* 0x800000000b0b7221 */ /* 0x008fc60000000000 */
[----:B------:R-:W-:Y:S01]  /*1370*/  FFMA.RM R8, R8, R9, 12582913 ;  /* 0x4b40000108087423 */ /* 0x000fe20000004009 */
[----:B------:R-:W-:-:S03]  /*1380*/  FFMA.SAT R10, R11, R6, 0.5 ;  /* 0x3f0000000b0a7423 */ /* 0x000fc60000002006 */
[----:B------:R-:W-:Y:S01]  /*1390*/  FADD R6, R8, -12583039 ;  /* 0xcb40007f08067421 */ /* 0x000fe20000000000 */
[----:B------:R-:W-:Y:S01]  /*13a0*/  FFMA.RM R10, R10, R9, 12582913 ;  /* 0x4b4000010a0a7423 */ /* 0x000fe20000004009 */
[----:B------:R-:W-:Y:S02]  /*13b0*/  IMAD.SHL.U32 R8, R8, 0x800000, RZ ;  /* 0x0080000008087824 */ /* 0x000fe400078e00ff */
[C---:B------:R-:W-:Y:S01]  /*13c0*/  FFMA R6, R7.reuse, 1.4426950216293334961, -R6 ;  /* 0x3fb8aa3b07067823 */ /* 0x040fe20000000806 */
[C---:B------:R-:W-:Y:S01]  /*13d0*/  FADD R2, R10.reuse, -12583039 ;  /* 0xcb40007f0a027421 */ /* 0x040fe20000000000 */
[----:B------:R-:W-:Y:S02]  /*13e0*/  SHF.L.U32 R10, R10, 0x17, RZ ;  /* 0x000000170a0a7819 */ /* 0x000fe400000006ff */
[----:B------:R-:W-:Y:S01]  /*13f0*/  FFMA R6, R7, 1.925963033500011079e-08, R6 ;  /* 0x32a5706007067823 */ /* 0x000fe20000000006 */
[----:B------:R-:W-:-:S04]  /*1400*/  FFMA R2, R11, 1.4426950216293334961, -R2 ;  /* 0x3fb8aa3b0b027823 */ /* 0x000fc80000000802 */
[----:B------:R-:W-:Y:S01]  /*1410*/  FFMA R2, R11, 1.925963033500011079e-08, R2 ;  /* 0x32a570600b027823 */ /* 0x000fe20000000002 */
[----:B------:R-:W0:Y:S08]  /*1420*/  MUFU.EX2 R6, R6 ;  /* 0x0000000600067308 */ /* 0x000e300000000800 */
[----:B------:R-:W1:Y:S01]  /*1430*/  MUFU.EX2 R2, R2 ;  /* 0x0000000200027308 */ /* 0x000e620000000800 */
[----:B0-----:R-:W-:-:S04]  /*1440*/  FFMA R5, R8, R6, R5 ;  /* 0x0000000608057223 */ /* 0x001fc80000000005 */
[----:B-1----:R-:W-:-:S07]  /*1450*/  FFMA R5, R10, R2, R5 ;  /* 0x000000020a057223 */ /* 0x002fce0000000005 */
.L_x_10:
[----:B------:R-:W-:Y:S05]  /*1460*/  BRA.U UP1, `(.L_x_6) ;  /* 0x0000000101387547 */ /* 0x000fea000b800000 */
[----:B------:R-:W0:Y:S02]  /*1470*/  LDC.64 R2, c[0x0][0x380] ;  /* 0x0000e000ff027b82 */ /* 0x000e240000000a00 */
[----:B0-----:R-:W-:-:S06]  /*1480*/  IMAD.WIDE.U32 R2, R4, 0x4, R2 ;  /* 0x0000000404027825 */ /* 0x001fcc00078e0002 */
[----:B------:R-:W2:Y:S01]  /*1490*/  LDG.E R3, desc[UR10][R2.64] ;  /* 0x0000000a02037981 */ /* 0x000ea2000c1e1900 */
[----:B------:R-:W-:Y:S01]  /*14a0*/  MOV R7, 0x3bbb989d ;  /* 0x3bbb989d00077802 */ /* 0x000fe20000000f00 */
[----:B------:R-:W-:Y:S02]  /*14b0*/  IMAD.MOV.U32 R9, RZ, RZ, 0x437c0000 ;  /* 0x437c0000ff097424 */ /* 0x000fe400078e00ff */
[----:B--2---:R-:W-:-:S04]  /*14c0*/  FADD R4, R3, -R0 ;  /* 0x8000000003047221 */ /* 0x004fc80000000000 */
[----:B------:R-:W-:-:S04]  /*14d0*/  FFMA.SAT R6, R4, R7, 0.5 ;  /* 0x3f00000004067423 */ /* 0x000fc80000002007 */
[----:B------:R-:W-:-:S04]  /*14e0*/  FFMA.RM R6, R6, R9, 12582913 ;  /* 0x4b40000106067423 */ /* 0x000fc80000004009 */
[C---:B------:R-:W-:Y:S01]  /*14f0*/  FADD R7, R6.reuse, -12583039 ;  /* 0xcb40007f06077421 */ /* 0x040fe20000000000 */
[----:B------:R-:W-:-:S03]  /*1500*/  SHF.L.U32 R6, R6, 0x17, RZ ;  /* 0x0000001706067819 */ /* 0x000fc600000006ff */
[----:B------:R-:W-:-:S04]  /*1510*/  FFMA R7, R4, 1.4426950216293334961, -R7 ;  /* 0x3fb8aa3b04077823 */ /* 0x000fc80000000807 */
[----:B------:R-:W-:-:S06]  /*1520*/  FFMA R7, R4, 1.925963033500011079e-08, R7 ;  /* 0x32a5706004077823 */ /* 0x000fcc0000000007 */
[----:B------:R-:W0:Y:S02]  /*1530*/  MUFU.EX2 R7, R7 ;  /* 0x0000000700077308 */ /* 0x000e240000000800 */
[----:B0-----:R-:W-:-:S07]  /*1540*/  FFMA R5, R6, R7, R5 ;  /* 0x0000000706057223 */ /* 0x001fce0000000005 */
.L_x_6:
[----:B------:R-:W0:Y:S01]  /*1550*/  S2R R3, SR_TID.X ;  /* 0x0000000000037919 */ /* 0x000e220000002100 */
[----:B------:R-:W0:Y:S02]  /*1560*/  LDC.64 R6, c[0x0][0x380] ;  /* 0x0000e000ff067b82 */ /* 0x000e240000000a00 */
[----:B0-----:R-:W-:-:S05]  /*1570*/  IMAD.WIDE.U32 R6, R3, 0x4, R6 ;  /* 0x0000000403067825 */ /* 0x001fca00078e0006 */
[----:B------:R-:W2:Y:S01]  /*1580*/  LDG.E R3, desc[UR10][R6.64] ;  /* 0x0000000a06037981 */ /* 0x000ea2000c1e1900 */
[----:B------:R-:W-:Y:S01]  /*1590*/  HFMA2 R2, -RZ, RZ, 0.96630859375, -0.0022525787353515625 ;  /* 0x3bbb989dff027431 */ /* 0x000fe200000001ff */
[----:B------:R-:W-:Y:S01]  /*15a0*/  MOV R9, 0x437c0000 ;  /* 0x437c000000097802 */ /* 0x000fe20000000f00 */
[----:B------:R-:W0:Y:S01]  /*15b0*/  MUFU.RCP R4, R5 ;  /* 0x0000000500047308 */ /* 0x000e220000001000 */
[----:B------:R-:W-:Y:S01]  /*15c0*/  BSSY.RECONVERGENT B0, `(.L_x_11) ;  /* 0x0000015000007945 */ /* 0x000fe20003800200 */
[----:B--2---:R-:W-:-:S04]  /*15d0*/  FADD R3, R3, -R0 ;  /* 0x8000000003037221 */ /* 0x004fc80000000000 */
[----:B------:R-:W-:-:S04]  /*15e0*/  FFMA.SAT R0, R3, R2, 0.5 ;  /* 0x3f00000003007423 */ /* 0x000fc80000002002 */
[----:B------:R-:W-:Y:S01]  /*15f0*/  FFMA.RM R0, R0, R9, 12582913 ;  /* 0x4b40000100007423 */ /* 0x000fe20000004009 */
[----:B0-----:R-:W-:-:S03]  /*1600*/  FFMA R9, R4, -R5, 1 ;  /* 0x3f80000004097423 */ /* 0x001fc60000000805 */
[C---:B------:R-:W-:Y:S01]  /*1610*/  FADD R2, R0.reuse, -12583039 ;  /* 0xcb40007f00027421 */ /* 0x040fe20000000000 */
[----:B------:R-:W-:Y:S02]  /*1620*/  IMAD.SHL.U32 R0, R0, 0x800000, RZ ;  /* 0x0080000000007824 */ /* 0x000fe400078e00ff */
[----:B------:R-:W-:Y:S01]  /*1630*/  FFMA R9, R4, R9, R4 ;  /* 0x0000000904097223 */ /* 0x000fe20000000004 */
[----:B------:R-:W-:-:S04]  /*1640*/  FFMA R2, R3, 1.4426950216293334961, -R2 ;  /* 0x3fb8aa3b03027823 */ /* 0x000fc80000000802 */
[----:B------:R-:W-:-:S04]  /*1650*/  FFMA R2, R3, 1.925963033500011079e-08, R2 ;  /* 0x32a5706003027823 */ /* 0x000fc80000000002 */
[----:B------:R-:W0:Y:S02]  /*1660*/  MUFU.EX2 R3, R2 ;  /* 0x0000000200037308 */ /* 0x000e240000000800 */
[----:B0-----:R-:W-:-:S06]  /*1670*/  FMUL R0, R0, R3 ;  /* 0x0000000300007220 */ /* 0x001fcc0000400000 */
[----:B------:R-:W0:Y:S01]  /*1680*/  FCHK P0, R0, R5 ;  /* 0x0000000500007302 */ /* 0x000e220000000000 */
[----:B------:R-:W-:-:S04]  /*1690*/  FFMA R4, R0, R9, RZ ;  /* 0x0000000900047223 */ /* 0x000fc800000000ff */
[----:B------:R-:W-:-:S04]  /*16a0*/  FFMA R3, R4, -R5, R0 ;  /* 0x8000000504037223 */ /* 0x000fc80000000000 */
[----:B------:R-:W-:Y:S01]  /*16b0*/  FFMA R3, R9, R3, R4 ;  /* 0x0000000309037223 */ /* 0x000fe20000000004 */
[----:B0-----:R-:W-:Y:S06]  /*16c0*/  @!P0 BRA `(.L_x_12) ;  /* 0x0000000000108947 */ /* 0x001fec0003800000 */
[----:B------:R-:W-:Y:S02]  /*16d0*/  MOV R3, R5 ;  /* 0x0000000500037202 */ /* 0x000fe40000000f00 */
[----:B------:R-:W-:-:S07]  /*16e0*/  MOV R2, 0x1700 ;  /* 0x0000170000027802 */ /* 0x000fce0000000f00 */
[----:B------:R-:W-:Y:S05]  /*16f0*/  CALL.REL.NOINC `($__internal_0_$__cuda_sm3x_div_rn_noftz_f32_slowpath) ;  /* 0x0000000000107944 */ /* 0x000fea0003c00000 */
[----:B------:R-:W-:-:S07]  /*1700*/  MOV R3, R0 ;  /* 0x0000000000037202 */ /* 0x000fce0000000f00 */
.L_x_12:
[----:B------:R-:W-:Y:S05]  /*1710*/  BSYNC.RECONVERGENT B0 ;  /* 0x0000000000007941 */ /* 0x000fea0003800200 */
.L_x_11:
[----:B------:R-:W-:Y:S01]  /*1720*/  STG.E desc[UR10][R6.64], R3 ;  /* 0x0000000306007986 */ /* 0x000fe2000c10190a */
[----:B------:R-:W-:Y:S05]  /*1730*/  EXIT ;  /* 0x000000000000794d */ /* 0x000fea0003800000 */
        .weak           $__internal_0_$__cuda_sm3x_div_rn_noftz_f32_slowpath
        .type           $__internal_0_$__cuda_sm3x_div_rn_noftz_f32_slowpath,@function
        .size           $__internal_0_$__cuda_sm3x_div_rn_noftz_f32_slowpath,(.L_x_25 - $__internal_0_$__cuda_sm3x_div_rn_noftz_f32_slowpath)
$__internal_0_$__cuda_sm3x_div_rn_noftz_f32_slowpath:
[----:B------:R-:W-:Y:S01]  /*1740*/  SHF.R.U32.HI R5, RZ, 0x17, R3 ;  /* 0x00000017ff057819 */ /* 0x000fe20000011603 */
[----:B------:R-:W-:Y:S01]  /*1750*/  BSSY.RECONVERGENT B1, `(.L_x_13) ;  /* 0x0000063000017945 */ /* 0x000fe20003800200 */
[----:B------:R-:W-:Y:S02]  /*1760*/  SHF.R.U32.HI R4, RZ, 0x17, R0 ;  /* 0x00000017ff047819 */ /* 0x000fe40000011600 */
[----:B------:R-:W-:Y:S02]  /*1770*/  LOP3.LUT R12, R5, 0xff, RZ, 0xc0, !PT ;  /* 0x000000ff050c7812 */ /* 0x000fe400078ec0ff */
[----:B------:R-:W-:Y:S02]  /*1780*/  LOP3.LUT R10, R4, 0xff, RZ, 0xc0, !PT ;  /* 0x000000ff040a7812 */ /* 0x000fe400078ec0ff */
[----:B------:R-:W-:Y:S02]  /*1790*/  IADD3 R9, PT, PT, R12, -0x1, RZ ;  /* 0xffffffff0c097810 */ /* 0x000fe40007ffe0ff */
[----:B------:R-:W-:Y:S01]  /*17a0*/  MOV R4, R0 ;  /* 0x0000000000047202 */ /* 0x000fe20000000f00 */
[----:B------:R-:W-:Y:S01]  /*17b0*/  VIADD R8, R10, 0xffffffff ;  /* 0xffffffff0a087836 */ /* 0x000fe20000000000 */
[----:B------:R-:W-:-:S04]  /*17c0*/  ISETP.GT.U32.AND P0, PT, R9, 0xfd, PT ;  /* 0x000000fd0900780c */ /* 0x000fc80003f04070 */
[----:B------:R-:W-:-:S13]  /*17d0*/  ISETP.GT.U32.OR P0, PT, R8, 0xfd, P0 ;  /* 0x000000fd0800780c */ /* 0x000fda0000704470 */
[----:B------:R-:W-:Y:S01]  /*17e0*/  @!P0 MOV R5, RZ ;  /* 0x000000ff00058202 */ /* 0x000fe20000000f00 */
[----:B------:R-:W-:Y:S06]  /*17f0*/  @!P0 BRA `(.L_x_14) ;  /* 0x00000000005c8947 */ /* 0x000fec0003800000 */
[----:B------:R-:W-:Y:S02]  /*1800*/  FSETP.GTU.FTZ.AND P1, PT, |R3|, +INF , PT ;  /* 0x7f8000000300780b */ /* 0x000fe40003f3c200 */
[----:B------:R-:W-:-:S04]  /*1810*/  FSETP.GTU.FTZ.AND P0, PT, |R0|, +INF , PT ;  /* 0x7f8000000000780b */ /* 0x000fc80003f1c200 */
[----:B------:R-:W-:-:S13]  /*1820*/  PLOP3.LUT P0, PT, P0, P1, PT, 0xf8, 0x8f ;  /* 0x00000000008f781c */ /* 0x000fda0000703f70 */
[----:B------:R-:W-:Y:S05]  /*1830*/  @P0 BRA `(.L_x_15) ;  /* 0x00000004004c0947 */ /* 0x000fea0003800000 */
[----:B------:R-:W-:-:S13]  /*1840*/  LOP3.LUT P0, RZ, R3, 0x7fffffff, R4, 0xc8, !PT ;  /* 0x7fffffff03ff7812 */ /* 0x000fda000780c804 */
[----:B------:R-:W-:Y:S05]  /*1850*/  @!P0 BRA `(.L_x_16) ;  /* 0x00000004003c8947 */ /* 0x000fea0003800000 */
[C---:B------:R-:W-:Y:S02]  /*1860*/  FSETP.NEU.FTZ.AND P2, PT, |R0|.reuse, +INF , PT ;  /* 0x7f8000000000780b */ /* 0x040fe40003f5d200 */
[----:B------:R-:W-:Y:S02]  /*1870*/  FSETP.NEU.FTZ.AND P1, PT, |R3|, +INF , PT ;  /* 0x7f8000000300780b */ /* 0x000fe40003f3d200 */
[----:B------:R-:W-:-:S11]  /*1880*/  FSETP.NEU.FTZ.AND P0, PT, |R0|, +INF , PT ;  /* 0x7f8000000000780b */ /* 0x000fd60003f1d200 */
[----:B------:R-:W-:Y:S05]  /*1890*/  @!P1 BRA !P2, `(.L_x_16) ;  /* 0x00000004002c9947 */ /* 0x000fea0005000000 */
[----:B------:R-:W-:-:S04]  /*18a0*/  LOP3.LUT P2, RZ, R4, 0x7fffffff, RZ, 0xc0, !PT ;  /* 0x7fffffff04ff7812 */ /* 0x000fc8000784c0ff */
[----:B------:R-:W-:-:S13]  /*18b0*/  PLOP3.LUT P1, PT, P1, P2, PT, 0x2f, 0xf2 ;  /* 0x0000000000f2781c */ /* 0x000fda0000f24577 */
[----:B------:R-:W-:Y:S05]  /*18c0*/  @P1 BRA `(.L_x_17) ;  /* 0x0000000400181947 */ /* 0x000fea0003800000 */
[----:B------:R-:W-:-:S04]  /*18d0*/  LOP3.LUT P1, RZ, R3, 0x7fffffff, RZ, 0xc0, !PT ;  /* 0x7fffffff03ff7812 */ /* 0x000fc8000782c0ff */
[----:B------:R-:W-:-:S13]  /*18e0*/  PLOP3.LUT P0, PT, P0, P1, PT, 0x2f, 0xf2 ;  /* 0x0000000000f2781c */ /* 0x000fda0000702577 */
[----:B------:R-:W-:Y:S05]  /*18f0*/  @P0 BRA `(.L_x_18) ;  /* 0x0000000400000947 */ /* 0x000fea0003800000 */
[----:B------:R-:W-:Y:S02]  /*1900*/  ISETP.GE.AND P0, PT, R8, RZ, PT ;  /* 0x000000ff0800720c */ /* 0x000fe40003f06270 */
[----:B------:R-:W-:-:S11]  /*1910*/  ISETP.GE.AND P1, PT, R9, RZ, PT ;  /* 0x000000ff0900720c */ /* 0x000fd60003f26270 */
[----:B------:R-:W-:Y:S01]  /*1920*/  @P0 MOV R5, RZ ;  /* 0x000000ff00050202 */ /* 0x000fe20000000f00 */
[----:B------:R-:W-:Y:S02]  /*1930*/  @!P0 IMAD.MOV.U32 R5, RZ, RZ, -0x40 ;  /* 0xffffffc0ff058424 */ /* 0x000fe400078e00ff */
[----:B------:R-:W-:Y:S01]  /*1940*/  @!P0 FFMA R4, R0, 1.84467440737095516160e+19, RZ ;  /* 0x5f80000000048823 */ /* 0x000fe200000000ff */
[----:B------:R-:W-:Y:S02]  /*1950*/  @!P1 FFMA R3, R3, 1.84467440737095516160e+19, RZ ;  /* 0x5f80000003039823 */ /* 0x000fe400000000ff */
[----:B------:R-:W-:-:S07]  /*1960*/  @!P1 IADD3 R5, PT, PT, R5, 0x40, RZ ;  /* 0x0000004005059810 */ /* 0x000fce0007ffe0ff */
.L_x_14:
[----:B------:R-:W-:Y:S01]  /*1970*/  LEA R0, R12, 0xc0800000, 0x17 ;  /* 0xc08000000c007811 */ /* 0x000fe200078eb8ff */
[----:B------:R-:W-:Y:S03]  /*1980*/  BSSY.RECONVERGENT B2, `(.L_x_19) ;  /* 0x0000036000027945 */ /* 0x000fe60003800200 */
[----:B------:R-:W-:Y:S02]  /*1990*/  IADD3 R8, PT, PT, -R0, R3, RZ ;  /* 0x0000000300087210 */ /* 0x000fe40007ffe1ff */
[----:B------:R-:W-:Y:S02]  /*19a0*/  IADD3 R3, PT, PT, R10, -0x7f, RZ ;  /* 0xffffff810a037810 */ /* 0x000fe40007ffe0ff */
[----:B------:R-:W0:Y:S01]  /*19b0*/  MUFU.RCP R9, R8 ;  /* 0x0000000800097308 */ /* 0x000e220000001000 */
[----:B------:R-:W-:Y:S02]  /*19c0*/  FADD.FTZ R11, -R8, -RZ ;  /* 0x800000ff080b7221 */ /* 0x000fe40000010100 */
[----:B------:R-:W-:-:S02]  /*19d0*/  IMAD R0, R3, -0x800000, R4 ;  /* 0xff80000003007824 */ /* 0x000fc400078e0204 */
[----:B0-----:R-:W-:-:S04]  /*19e0*/  FFMA R10, R9, R11, 1 ;  /* 0x3f800000090a7423 */ /* 0x001fc8000000000b */
[----:B------:R-:W-:-:S04]  /*19f0*/  FFMA R13, R9, R10, R9 ;  /* 0x0000000a090d7223 */ /* 0x000fc80000000009 */
[----:B------:R-:W-:-:S04]  /*1a00*/  FFMA R4, R0, R13, RZ ;  /* 0x0000000d00047223 */ /* 0x000fc800000000ff */
[----:B------:R-:W-:-:S04]  /*1a10*/  FFMA R9, R11, R4, R0 ;  /* 0x000000040b097223 */ /* 0x000fc80000000000 */
[----:B------:R-:W-:Y:S01]  /*1a20*/  FFMA R10, R13, R9, R4 ;  /* 0x000000090d0a7223 */ /* 0x000fe20000000004 */
[----:B------:R-:W-:-:S03]  /*1a30*/  IADD3 R4, PT, PT, R3, 0x7f, -R12 ;  /* 0x0000007f03047810 */ /* 0x000fc60007ffe80c */
[----:B------:R-:W-:Y:S02]  /*1a40*/  FFMA R11, R11, R10, R0 ;  /* 0x0000000a0b0b7223 */ /* 0x000fe40000000000 */
[----:B------:R-:W-:Y:S02]  /*1a50*/  IMAD.IADD R4, R4, 0x1, R5 ;  /* 0x0000000104047824 */ /* 0x000fe400078e0205 */
[----:B------:R-:W-:-:S05]  /*1a60*/  FFMA R0, R13, R11, R10 ;  /* 0x0000000b0d007223 */ /* 0x000fca000000000a */
[----:B------:R-:W-:-:S04]  /*1a70*/  SHF.R.U32.HI R3, RZ, 0x17, R0 ;  /* 0x00000017ff037819 */ /* 0x000fc80000011600 */
[----:B------:R-:W-:-:S04]  /*1a80*/  LOP3.LUT R3, R3, 0xff, RZ, 0xc0, !PT ;  /* 0x000000ff03037812 */ /* 0x000fc800078ec0ff */
[----:B------:R-:W-:-:S04]  /*1a90*/  IADD3 R9, PT, PT, R3, R4, RZ ;  /* 0x0000000403097210 */ /* 0x000fc80007ffe0ff */
[----:B------:R-:W-:-:S04]  /*1aa0*/  IADD3 R3, PT, PT, R9, -0x1, RZ ;  /* 0xffffffff09037810 */ /* 0x000fc80007ffe0ff */
[----:B------:R-:W-:-:S13]  /*1ab0*/  ISETP.GE.U32.AND P0, PT, R3, 0xfe, PT ;  /* 0x000000fe0300780c */ /* 0x000fda0003f06070 */
[----:B------:R-:W-:Y:S05]  /*1ac0*/  @!P0 BRA `(.L_x_20) ;  /* 0x0000000000808947 */ /* 0x000fea0003800000 */
[----:B------:R-:W-:-:S13]  /*1ad0*/  ISETP.GT.AND P0, PT, R9, 0xfe, PT ;  /* 0x000000fe0900780c */ /* 0x000fda0003f04270 */
[----:B------:R-:W-:Y:S05]  /*1ae0*/  @P0 BRA `(.L_x_21) ;  /* 0x00000000006c0947 */ /* 0x000fea0003800000 */
[----:B------:R-:W-:-:S13]  /*1af0*/  ISETP.GE.AND P0, PT, R9, 0x1, PT ;  /* 0x000000010900780c */ /* 0x000fda0003f06270 */
[----:B------:R-:W-:Y:S05]  /*1b00*/  @P0 BRA `(.L_x_22) ;  /* 0x0000000000740947 */ /* 0x000fea0003800000 */
[----:B------:R-:W-:Y:S02]  /*1b10*/  ISETP.GE.AND P0, PT, R9, -0x18, PT ;  /* 0xffffffe80900780c */ /* 0x000fe40003f06270 */
[----:B------:R-:W-:-:S11]  /*1b20*/  LOP3.LUT R0, R0, 0x80000000, RZ, 0xc0, !PT ;  /* 0x8000000000007812 */ /* 0x000fd600078ec0ff */
[----:B------:R-:W-:Y:S05]  /*1b30*/  @!P0 BRA `(.L_x_22) ;  /* 0x0000000000688947 */ /* 0x000fea0003800000 */
[-CC-:B------:R-:W-:Y:S01]  /*1b40*/  FFMA.RZ R3, R13, R11.reuse, R10.reuse ;  /* 0x0000000b0d037223 */ /* 0x180fe2000000c00a */
[----:B------:R-:W-:Y:S01]  /*1b50*/  IADD3 R8, PT, PT, R9, 0x20, RZ ;  /* 0x0000002009087810 */ /* 0x000fe20007ffe0ff */
[-CC-:B------:R-:W-:Y:S01]  /*1b60*/  FFMA.RM R4, R13, R11.reuse, R10.reuse ;  /* 0x0000000b0d047223 */ /* 0x180fe2000000400a */
[----:B------:R-:W-:Y:S02]  /*1b70*/  ISETP.NE.AND P2, PT, R9, RZ, PT ;  /* 0x000000ff0900720c */ /* 0x000fe40003f45270 */
[----:B------:R-:W-:Y:S01]  /*1b80*/  LOP3.LUT R5, R3, 0x7fffff, RZ, 0xc0, !PT ;  /* 0x007fffff03057812 */ /* 0x000fe200078ec0ff */
[----:B------:R-:W-:Y:S01]  /*1b90*/  FFMA.RP R3, R13, R11, R10 ;  /* 0x0000000b0d037223 */ /* 0x000fe2000000800a */
[----:B------:R-:W-:Y:S01]  /*1ba0*/  ISETP.NE.AND P1, PT, R9, RZ, PT ;  /* 0x000000ff0900720c */ /* 0x000fe20003f25270 */
[----:B------:R-:W-:Y:S01]  /*1bb0*/  IMAD.MOV R9, RZ, RZ, -R9 ;  /* 0x000000ffff097224 */ /* 0x000fe200078e0a09 */
[----:B------:R-:W-:Y:S02]  /*1bc0*/  LOP3.LUT R5, R5, 0x800000, RZ, 0xfc, !PT ;  /* 0x0080000005057812 */ /* 0x000fe400078efcff */
[----:B------:R-:W-:-:S02]  /*1bd0*/  FSETP.NEU.FTZ.AND P0, PT, R3, R4, PT ;  /* 0x000000040300720b */ /* 0x000fc40003f1d000 */
[----:B------:R-:W-:Y:S02]  /*1be0*/  SHF.L.U32 R8, R5, R8, RZ ;  /* 0x0000000805087219 */ /* 0x000fe400000006ff */
[----:B------:R-:W-:Y:S02]  /*1bf0*/  SEL R4, R9, RZ, P2 ;  /* 0x000000ff09047207 */ /* 0x000fe40001000000 */
[----:B------:R-:W-:Y:S02]  /*1c00*/  ISETP.NE.AND P1, PT, R8, RZ, P1 ;  /* 0x000000ff0800720c */ /* 0x000fe40000f25270 */
[----:B------:R-:W-:Y:S02]  /*1c10*/  SHF.R.U32.HI R4, RZ, R4, R5 ;  /* 0x00000004ff047219 */ /* 0x000fe40000011605 */
[----:B------:R-:W-:Y:S02]  /*1c20*/  PLOP3.LUT P0, PT, P0, P1, PT, 0xf8, 0x8f ;  /* 0x00000000008f781c */ /* 0x000fe40000703f70 */
[----:B------:R-:W-:-:S02]  /*1c30*/  SHF.R.U32.HI R8, RZ, 0x1, R4 ;  /* 0x00000001ff087819 */ /* 0x000fc40000011604 */
[----:B------:R-:W-:-:S04]  /*1c40*/  SEL R3, RZ, 0x1, !P0 ;  /* 0x00000001ff037807 */ /* 0x000fc80004000000 */
[----:B------:R-:W-:-:S04]  /*1c50*/  LOP3.LUT R3, R3, 0x1, R8, 0xf8, !PT ;  /* 0x0000000103037812 */ /* 0x000fc800078ef808 */
[----:B------:R-:W-:-:S04]  /*1c60*/  LOP3.LUT R3, R3, R4, RZ, 0xc0, !PT ;  /* 0x0000000403037212 */ /* 0x000fc800078ec0ff */
[----:B------:R-:W-:-:S04]  /*1c70*/  IADD3 R3, PT, PT, R8, R3, RZ ;  /* 0x0000000308037210 */ /* 0x000fc80007ffe0ff */
[----:B------:R-:W-:Y:S01]  /*1c80*/  LOP3.LUT R0, R3, R0, RZ, 0xfc, !PT ;  /* 0x0000000003007212 */ /* 0x000fe200078efcff */
[----:B------:R-:W-:Y:S06]  /*1c90*/  BRA `(.L_x_22) ;  /* 0x0000000000107947 */ /* 0x000fec0003800000 */
.L_x_21:
[----:B------:R-:W-:-:S04]  /*1ca0*/  LOP3.LUT R0, R0, 0x80000000, RZ, 0xc0, !PT ;  /* 0x8000000000007812 */ /* 0x000fc800078ec0ff */
[----:B------:R-:W-:Y:S01]  /*1cb0*/  LOP3.LUT R0, R0, 0x7f800000, RZ, 0xfc, !PT ;  /* 0x7f80000000007812 */ /* 0x000fe200078efcff */
[----:B------:R-:W-:Y:S06]  /*1cc0*/  BRA `(.L_x_22) ;  /* 0x0000000000047947 */ /* 0x000fec0003800000 */
.L_x_20:
[----:B------:R-:W-:-:S07]  /*1cd0*/  LEA R0, R4, R0, 0x17 ;  /* 0x0000000004007211 */ /* 0x000fce00078eb8ff */
.L_x_22:
[----:B------:R-:W-:Y:S05]  /*1ce0*/  BSYNC.RECONVERGENT B2 ;  /* 0x0000000000027941 */ /* 0x000fea0003800200 */
.L_x_19:
[----:B------:R-:W-:Y:S05]  /*1cf0*/  BRA `(.L_x_23) ;  /* 0x0000000000207947 */ /* 0x000fea0003800000 */
.L_x_18:
[----:B------:R-:W-:-:S04]  /*1d00*/  LOP3.LUT R0, R3, 0x80000000, R4, 0x48, !PT ;  /* 0x8000000003007812 */ /* 0x000fc800078e4804 */
[----:B------:R-:W-:Y:S01]  /*1d10*/  LOP3.LUT R0, R0, 0x7f800000, RZ, 0xfc, !PT ;  /* 0x7f80000000007812 */ /* 0x000fe200078efcff */
[----:B------:R-:W-:Y:S06]  /*1d20*/  BRA `(.L_x_23) ;  /* 0x0000000000147947 */ /* 0x000fec0003800000 */
.L_x_17:
[----:B------:R-:W-:Y:S01]  /*1d30*/  LOP3.LUT R0, R3, 0x80000000, R4, 0x48, !PT ;  /* 0x8000000003007812 */ /* 0x000fe200078e4804 */
[----:B------:R-:W-:Y:S06]  /*1d40*/  BRA `(.L_x_23) ;  /* 0x00000000000c7947 */ /* 0x000fec0003800000 */
.L_x_16:
[----:B------:R-:W0:Y:S01]  /*1d50*/  MUFU.RSQ R0, -QNAN ;  /* 0xffc0000000007908 */ /* 0x000e220000001400 */
[----:B------:R-:W-:Y:S05]  /*1d60*/  BRA `(.L_x_23) ;  /* 0x0000000000047947 */ /* 0x000fea0003800000 */
.L_x_15:
[----:B------:R-:W-:-:S07]  /*1d70*/  FADD.FTZ R0, R0, R3 ;  /* 0x0000000300007221 */ /* 0x000fce0000010000 */
.L_x_23:
[----:B------:R-:W-:Y:S05]  /*1d80*/  BSYNC.RECONVERGENT B1 ;  /* 0x0000000000017941 */ /* 0x000fea0003800200 */
.L_x_13:
[----:B------:R-:W-:-:S04]  /*1d90*/  HFMA2 R3, -RZ, RZ, 0, 0 ;  /* 0x00000000ff037431 */ /* 0x000fc800000001ff */
[----:B0-----:R-:W-:Y:S05]  /*1da0*/  RET.REL.NODEC R2 `(_Z7softmaxPfi) ;  /* 0xffffffe002947950 */ /* 0x001fea0003c3ffff */
.L_x_24:
[----:B------:R-:W-:-:S00]  /*1db0*/  BRA `(.L_x_24) ;  /* 0xfffffffc00fc7947 */ /* 0x000fc0000383ffff */
[----:B------:R-:W-:-:S00]  /*1dc0*/  NOP ;  /* 0x0000000000007918 */ /* 0x000fc00000000000 */
        /* <DEDUP_REMOVED lines=11> */
.L_x_25:


//--------------------- .nv.shared.reserved.0     --------------------------
	.section	.nv.shared.reserved.0,"aw",@nobits
	.weak		__nv_reservedSMEM_offset_0_alias
	.size		__nv_reservedSMEM_offset_0_alias, 0, 64
	.other		__nv_reservedSMEM_offset_0_alias,@"STO_CUDA_RESERVED_SHARED STV_DEFAULT"
__nv_reservedSMEM_offset_0_alias:
	.zero		0
	.zero		64


//--------------------- .nv.constant0._Z7softmaxPfi --------------------------
	.section	.nv.constant0._Z7softmaxPfi,"a",@progbits
	.sectionflags	@""
	.align	4
.nv.constant0._Z7softmaxPfi:
	.zero		908


//--------------------- SYMBOLS --------------------------

	.type		.nv.reservedSmem.offset0,@object
	.size		.nv.reservedSmem.offset0,0x4
